def matmul_kernel(
    a_ptr,
    b_ptr,
    c_ptr,
    M,
    N,
    K,
    stride_am,
    stride_ak,
    stride_bk,
    stride_bn,
    stride_cm,
    stride_cn,
    BLOCK_M: tl.constexpr,
    BLOCK_N: tl.constexpr,
    BLOCK_K: tl.constexpr,
    GROUP_M: tl.constexpr,
):
    pid = tl.program_id(axis=0)
    num_pid_m = tl.cdiv(M, BLOCK_M)
    num_pid_n = tl.cdiv(N, BLOCK_N)
    num_pid_in_group = GROUP_M * num_pid_n
    group_id = pid // num_pid_in_group
    first_pid_m = group_id * GROUP_M
    group_size_m = min(num_pid_m - first_pid_m, GROUP_M)
    pid_m = first_pid_m + ((pid % num_pid_in_group) % group_size_m)
    pid_n = (pid % num_pid_in_group) // group_size_m

    offs_am = (pid_m * BLOCK_M + tl.arange(0, BLOCK_M)) % M
    offs_bn = (pid_n * BLOCK_N + tl.arange(0, BLOCK_N)) % N
    offs_k = tl.arange(0, BLOCK_K)
    a_ptrs = a_ptr + offs_am[:, None] * stride_am + offs_k[None, :] * stride_ak
    b_ptrs = b_ptr + offs_k[:, None] * stride_bk + offs_bn[None, :] * stride_bn

    acc = tl.zeros((BLOCK_M, BLOCK_N), dtype=tl.float32)
    for kk in range(0, tl.cdiv(K, BLOCK_K)):
        a = tl.load(a_ptrs, mask=offs_k[None, :] < K - kk * BLOCK_K, other=0.0)
        b = tl.load(b_ptrs, mask=offs_k[:, None] < K - kk * BLOCK_K, other=0.0)
        acc = tl.dot(a, b, acc)
        a_ptrs += BLOCK_K * stride_ak
        b_ptrs += BLOCK_K * stride_bk

    c = acc.to(c_ptr.dtype.element_ty)
    offs_cm = pid_m * BLOCK_M + tl.arange(0, BLOCK_M)
    offs_cn = pid_n * BLOCK_N + tl.arange(0, BLOCK_N)
    c_ptrs = c_ptr + offs_cm[:, None] * stride_cm + offs_cn[None, :] * stride_cn
    mask = (offs_cm[:, None] < M) & (offs_cn[None, :] < N)
    tl.store(c_ptrs, c, mask=mask)

# config = {"BLOCK_K": 32, "BLOCK_M": 64, "BLOCK_N": 512, "GROUP_M": 8, "arch": "sm_100", "dtype": "fp16", "num_ctas": 1, "num_stages": 3, "num_warps": 8}
# arch = sm_100


// ===== COMPILED SASS (sm_100a) =====

	.target	sm_100a

	.elftype	@"ET_EXEC"


//--------------------- .note.nv.tkinfo           --------------------------
	.section	.note.nv.tkinfo,"",@"SHT_NOTE"
	.sectionflags	@"SHF_NOTE_NV_TKINFO"
	.tkinfo
        /*0018*/ 	.word	0x00000081
        /*0030*/ 	.string	""
        /*0030*/ 	.string	"ptxas-blackwell"
        /*0030*/ 	.string	"Cuda compilation tools, release 12.9, V12.9.86"
        /*0030*/ 	.string	"Build cuda_12.9.r12.9/compiler.36037853_0"
        /*0030*/ 	.string	"-v  -suppress-debug-info  -lineinfo  -arch sm_100a "



//--------------------- .note.nv.cuver            --------------------------
	.section	.note.nv.cuver,"",@"SHT_NOTE"
	.sectionflags	@"SHF_NOTE_NV_CUVER"
        /*0018*/ 	.short	0x0001
        /*001a*/ 	.short	0x0064
        /*001c*/ 	.short	0x0001
        /*001e*/ 	.short	0x0000
        /*0020*/ 	.short	0x0001
        /*0022*/ 	.short	0x0000


//--------------------- .nv.info                  --------------------------
	.section	.nv.info,"",@"SHT_CUDA_INFO"
	.align	4


	//----- nvinfo : EIATTR_REGCOUNT
	.align		4
        /*0000*/ 	.byte	0x04, 0x2f
        /*0002*/ 	.short	(.L_4 - .L_3)
	.align		4
.L_3:
        /*0004*/ 	.word	index@(matmul_kernel)
        /*0008*/ 	.word	0x000000ff


	//----- nvinfo : EIATTR_FRAME_SIZE
	.align		4
.L_4:
        /*000c*/ 	.byte	0x04, 0x11
        /*000e*/ 	.short	(.L_6 - .L_5)
	.align		4
.L_5:
        /*0010*/ 	.word	index@($__internal_2_$__cuda_sm10x_tcgen05_guardrail_trap_unallocated_columns_being_dealloced)
        /*0014*/ 	.word	0x00000000


	//----- nvinfo : EIATTR_FRAME_SIZE
	.align		4
.L_6:
        /*0018*/ 	.byte	0x04, 0x11
        /*001a*/ 	.short	(.L_8 - .L_7)
	.align		4
.L_7:
        /*001c*/ 	.word	index@($__internal_1_$__cuda_sm10x_tcgen05_guardrail_trap_phase_invalid_during_alloc)
        /*0020*/ 	.word	0x00000000


	//----- nvinfo : EIATTR_FRAME_SIZE
	.align		4
.L_8:
        /*0024*/ 	.byte	0x04, 0x11
        /*0026*/ 	.short	(.L_10 - .L_9)
	.align		4
.L_9:
        /*0028*/ 	.word	index@($__internal_0_$__cuda_sm10x_tcgen05_guardrail_trap_col_being_dealloced_not_returned_by_alloc)
        /*002c*/ 	.word	0x00000000


	//----- nvinfo : EIATTR_FRAME_SIZE
	.align		4
.L_10:
        /*0030*/ 	.byte	0x04, 0x11
        /*0032*/ 	.short	(.L_12 - .L_11)
	.align		4
.L_11:
        /*0034*/ 	.word	index@(matmul_kernel)
        /*0038*/ 	.word	0x00000000


	//----- nvinfo : EIATTR_MIN_STACK_SIZE
	.align		4
.L_12:
        /*003c*/ 	.byte	0x04, 0x12
        /*003e*/ 	.short	(.L_14 - .L_13)
	.align		4
.L_13:
        /*0040*/ 	.word	index@(matmul_kernel)
        /*0044*/ 	.word	0x00000000
.L_14:


//--------------------- .nv.info.matmul_kernel    --------------------------
	.section	.nv.info.matmul_kernel,"",@"SHT_CUDA_INFO"
	.sectionflags	@""
	.align	4


	//----- nvinfo : EIATTR_CUDA_API_VERSION
	.align		4
        /*0000*/ 	.byte	0x04, 0x37
        /*0002*/ 	.short	(.L_16 - .L_15)
.L_15:
        /*0004*/ 	.word	0x00000081


	//----- nvinfo : EIATTR_KPARAM_INFO
	.align		4
.L_16:
        /*0008*/ 	.byte	0x04, 0x17
        /*000a*/ 	.short	(.L_18 - .L_17)
.L_17:
        /*000c*/ 	.word	0x00000000
        /*0010*/ 	.short	0x000d
        /*0012*/ 	.short	0x0048
        /*0014*/ 	.byte	0x00, 0xf4, 0x21, 0x00


	//----- nvinfo : EIATTR_KPARAM_INFO
	.align		4
.L_18:
        /*0018*/ 	.byte	0x04, 0x17
        /*001a*/ 	.short	(.L_20 - .L_19)
.L_19:
        /*001c*/ 	.word	0x00000000
        /*0020*/ 	.short	0x000c
        /*0022*/ 	.short	0x0040
        /*0024*/ 	.byte	0x00, 0xf4, 0x21, 0x00


	//----- nvinfo : EIATTR_KPARAM_INFO
	.align		4
.L_20:
        /*0028*/ 	.byte	0x04, 0x17
        /*002a*/ 	.short	(.L_22 - .L_21)
.L_21:
        /*002c*/ 	.word	0x00000000
        /*0030*/ 	.short	0x000b
        /*0032*/ 	.short	0x0038
        /*0034*/ 	.byte	0x00, 0xf0, 0x11, 0x00


	//----- nvinfo : EIATTR_KPARAM_INFO
	.align		4
.L_22:
        /*0038*/ 	.byte	0x04, 0x17
        /*003a*/ 	.short	(.L_24 - .L_23)
.L_23:
        /*003c*/ 	.word	0x00000000
        /*0040*/ 	.short	0x000a
        /*0042*/ 	.short	0x0034
        /*0044*/ 	.byte	0x00, 0xf0, 0x11, 0x00


	//----- nvinfo : EIATTR_KPARAM_INFO
	.align		4
.L_24:
        /*0048*/ 	.byte	0x04, 0x17
        /*004a*/ 	.short	(.L_26 - .L_25)
.L_25:
        /*004c*/ 	.word	0x00000000
        /*0050*/ 	.short	0x0009
        /*0052*/ 	.short	0x0030
        /*0054*/ 	.byte	0x00, 0xf0, 0x11, 0x00


	//----- nvinfo : EIATTR_KPARAM_INFO
	.align		4
.L_26:
        /*0058*/ 	.byte	0x04, 0x17
        /*005a*/ 	.short	(.L_28 - .L_27)
.L_27:
        /*005c*/ 	.word	0x00000000
        /*0060*/ 	.short	0x0008
        /*0062*/ 	.short	0x002c
        /*0064*/ 	.byte	0x00, 0xf0, 0x11, 0x00


	//----- nvinfo : EIATTR_KPARAM_INFO
	.align		4
.L_28:
        /*0068*/ 	.byte	0x04, 0x17
        /*006a*/ 	.short	(.L_30 - .L_29)
.L_29:
        /*006c*/ 	.word	0x00000000
        /*0070*/ 	.short	0x0007
        /*0072*/ 	.short	0x0028
        /*0074*/ 	.byte	0x00, 0xf0, 0x11, 0x00


	//----- nvinfo : EIATTR_KPARAM_INFO
	.align		4
.L_30:
        /*0078*/ 	.byte	0x04, 0x17
        /*007a*/ 	.short	(.L_32 - .L_31)
.L_31:
        /*007c*/ 	.word	0x00000000
        /*0080*/ 	.short	0x0006
        /*0082*/ 	.short	0x0024
        /*0084*/ 	.byte	0x00, 0xf0, 0x11, 0x00


	//----- nvinfo : EIATTR_KPARAM_INFO
	.align		4
.L_32:
        /*0088*/ 	.byte	0x04, 0x17
        /*008a*/ 	.short	(.L_34 - .L_33)
.L_33:
        /*008c*/ 	.word	0x00000000
        /*0090*/ 	.short	0x0005
        /*0092*/ 	.short	0x0020
        /*0094*/ 	.byte	0x00, 0xf0, 0x11, 0x00


	//----- nvinfo : EIATTR_KPARAM_INFO
	.align		4
.L_34:
        /*0098*/ 	.byte	0x04, 0x17
        /*009a*/ 	.short	(.L_36 - .L_35)
.L_35:
        /*009c*/ 	.word	0x00000000
        /*00a0*/ 	.short	0x0004
        /*00a2*/ 	.short	0x001c
        /*00a4*/ 	.byte	0x00, 0xf0, 0x11, 0x00


	//----- nvinfo : EIATTR_KPARAM_INFO
	.align		4
.L_36:
        /*00a8*/ 	.byte	0x04, 0x17
        /*00aa*/ 	.short	(.L_38 - .L_37)
.L_37:
        /*00ac*/ 	.word	0x00000000
        /*00b0*/ 	.short	0x0003
        /*00b2*/ 	.short	0x0018
        /*00b4*/ 	.byte	0x00, 0xf0, 0x11, 0x00


	//----- nvinfo : EIATTR_KPARAM_INFO
	.align		4
.L_38:
        /*00b8*/ 	.byte	0x04, 0x17
        /*00ba*/ 	.short	(.L_40 - .L_39)
.L_39:
        /*00bc*/ 	.word	0x00000000
        /*00c0*/ 	.short	0x0002
        /*00c2*/ 	.short	0x0010
        /*00c4*/ 	.byte	0x00, 0xf4, 0x21, 0x00


	//----- nvinfo : EIATTR_KPARAM_INFO
	.align		4
.L_40:
        /*00c8*/ 	.byte	0x04, 0x17
        /*00ca*/ 	.short	(.L_42 - .L_41)
.L_41:
        /*00cc*/ 	.word	0x00000000
        /*00d0*/ 	.short	0x0001
        /*00d2*/ 	.short	0x0008
        /*00d4*/ 	.byte	0x00, 0xf4, 0x21, 0x00


	//----- nvinfo : EIATTR_KPARAM_INFO
	.align		4
.L_42:
        /*00d8*/ 	.byte	0x04, 0x17
        /*00da*/ 	.short	(.L_44 - .L_43)
.L_43:
        /*00dc*/ 	.word	0x00000000
        /*00e0*/ 	.short	0x0000
        /*00e2*/ 	.short	0x0000
        /*00e4*/ 	.byte	0x00, 0xf4, 0x21, 0x00


	//----- nvinfo : EIATTR_AT_ENTRY_FRAGMENTS
	.align		4
.L_44:
        /*00e8*/ 	.byte	0x04, 0x4f
        /*00ea*/ 	.short	(.L_46 - .L_45)


	//   ....[0]....
.L_45:
        /*00ec*/ 	.word	0x00000004


	//----- nvinfo : EIATTR_RESERVED_SMEM_USED
	.align		4
.L_46:
        /*00f0*/ 	.byte	0x01, 0x41
	.zero		2


	//----- nvinfo : EIATTR_SPARSE_MMA_MASK
	.align		4
        /*00f4*/ 	.byte	0x03, 0x50
        /*00f6*/ 	.short	0x0000


	//----- nvinfo : EIATTR_TCGEN05_1CTA_USED
	.align		4
        /*00f8*/ 	.byte	0x01, 0x51
	.zero		2


	//----- nvinfo : EIATTR_MAXREG_COUNT
	.align		4
        /*00fc*/ 	.byte	0x03, 0x1b
        /*00fe*/ 	.short	0x00ff


	//----- nvinfo : EIATTR_NUM_BARRIERS
	.align		4
        /*0100*/ 	.byte	0x02, 0x4c
        /*0102*/ 	.byte	0x01
	.zero		1


	//----- nvinfo : EIATTR_INT_WARP_WIDE_INSTR_OFFSETS
	.align		4
        /*0104*/ 	.byte	0x04, 0x31
        /*0106*/ 	.short	(.L_48 - .L_47)


	//   ....[0]....
.L_47:
        /*0108*/ 	.word	0x00003d60


	//   ....[1]....
        /*010c*/ 	.word	0x00004430


	//   ....[2]....
        /*0110*/ 	.word	0x00005670


	//   ....[3]....
        /*0114*/ 	.word	0x0000bad0


	//   ....[4]....
        /*0118*/ 	.word	0x0000bb20


	//----- nvinfo : EIATTR_COOP_GROUP_MASK_REGIDS
	.align		4
.L_48:
        /*011c*/ 	.byte	0x04, 0x29
        /*011e*/ 	.short	(.L_50 - .L_49)


	//   ....[0]....
.L_49:
        /*0120*/ 	.word	0xffffffff


	//   ....[1]....
        /*0124*/ 	.word	0xffffffff


	//   ....[2]....
        /*0128*/ 	.word	0xffffffff


	//   ....[3]....
        /*012c*/ 	.word	0xffffffff


	//----- nvinfo : EIATTR_COOP_GROUP_INSTR_OFFSETS
	.align		4
.L_50:
        /*0130*/ 	.byte	0x04, 0x28
        /*0132*/ 	.short	(.L_52 - .L_51)


	//   ....[0]....
.L_51:
        /*0134*/ 	.word	0x00000070


	//   ....[1]....
        /*0138*/ 	.word	0x00000330


	//   ....[2]....
        /*013c*/ 	.word	0x0000b960


	//   ....[3]....
        /*0140*/ 	.word	0x0000bbd0


	//----- nvinfo : EIATTR_VRC_CTA_INIT_COUNT
	.align		4
.L_52:
        /*0144*/ 	.byte	0x02, 0x4a
        /*0146*/ 	.byte	0x80
	.zero		1


	//----- nvinfo : EIATTR_MBARRIER_INSTR_OFFSETS
	.align		4
        /*0148*/ 	.byte	0x04, 0x39
        /*014a*/ 	.short	(.L_54 - .L_53)


	//   ....[0]....
.L_53:
        /*014c*/ 	.word	0x00004780
        /*0150*/ 	.word	0x000000ff
        /*0154*/ 	.word	0x00000000
        /*0158*/ 	.short	0x0100
        /*015a*/ 	.byte	0x0d
	.zero		1


	//   ....[1]....
        /*015c*/ 	.word	0x000056a0
        /*0160*/ 	.word	0x000000ff
        /*0164*/ 	.word	0x00012008
        /*0168*/ 	.short	0x0100
        /*016a*/ 	.byte	0x0b
	.zero		1


	//   ....[2]....
        /*016c*/ 	.word	0x00006140
        /*0170*/ 	.word	0x000000ff
        /*0174*/ 	.word	0x00000000
        /*0178*/ 	.short	0x010a
        /*017a*/ 	.byte	0x0d
	.zero		1


	//   ....[3]....
        /*017c*/ 	.word	0x00007640
        /*0180*/ 	.word	0x000000ff
        /*0184*/ 	.word	0x00000000
        /*0188*/ 	.short	0x010a
        /*018a*/ 	.byte	0x0d
	.zero		1


	//   ....[4]....
        /*018c*/ 	.word	0x000077a0
        /*0190*/ 	.word	0x000000ff
        /*0194*/ 	.word	0x00012000
        /*0198*/ 	.short	0x0108
        /*019a*/ 	.byte	0x0b
	.zero		1


	//   ....[5]....
        /*019c*/ 	.word	0x00007880
        /*01a0*/ 	.word	0x000000ff
        /*01a4*/ 	.word	0x00012008
        /*01a8*/ 	.short	0x0108
        /*01aa*/ 	.byte	0x0b
	.zero		1


	//   ....[6]....
        /*01ac*/ 	.word	0x0000bbf0
        /*01b0*/ 	.word	0x000000ff
        /*01b4*/ 	.word	0x00000000
        /*01b8*/ 	.short	0x010a
        /*01ba*/ 	.byte	0x0d
	.zero		1


	//   ....[7]....
        /*01bc*/ 	.word	0x0000bc20
        /*01c0*/ 	.word	0x000000ff
        /*01c4*/ 	.word	0x00000000
        /*01c8*/ 	.short	0x010a
        /*01ca*/ 	.byte	0x0d
	.zero		1


	//----- nvinfo : EIATTR_NUM_MBARRIERS
	.align		4
.L_54:
        /*01cc*/ 	.byte	0x03, 0x38
        /*01ce*/ 	.short	0x0002


	//----- nvinfo : EIATTR_EXIT_INSTR_OFFSETS
	.align		4
        /*01d0*/ 	.byte	0x04, 0x1c
        /*01d2*/ 	.short	(.L_56 - .L_55)


	//   ....[0]....
.L_55:
        /*01d4*/ 	.word	0x0000bbe0


	//----- nvinfo : EIATTR_REQNTID
	.align		4
.L_56:
        /*01d8*/ 	.byte	0x04, 0x10
        /*01da*/ 	.short	(.L_58 - .L_57)
.L_57:
        /*01dc*/ 	.word	0x00000100
        /*01e0*/ 	.word	0x00000001
        /*01e4*/ 	.word	0x00000001


	//----- nvinfo : EIATTR_CRS_STACK_SIZE
	.align		4
.L_58:
        /*01e8*/ 	.byte	0x04, 0x1e
        /*01ea*/ 	.short	(.L_60 - .L_59)
.L_59:
        /*01ec*/ 	.word	0x00000000


	//----- nvinfo : EIATTR_CBANK_PARAM_SIZE
	.align		4
.L_60:
        /*01f0*/ 	.byte	0x03, 0x19
        /*01f2*/ 	.short	0x0050


	//----- nvinfo : EIATTR_PARAM_CBANK
	.align		4
        /*01f4*/ 	.byte	0x04, 0x0a
        /*01f6*/ 	.short	(.L_62 - .L_61)
	.align		4
.L_61:
        /*01f8*/ 	.word	index@(.nv.constant0.matmul_kernel)
        /*01fc*/ 	.short	0x0380
        /*01fe*/ 	.short	0x0050


	//----- nvinfo : EIATTR_SW_WAR
	.align		4
.L_62:
        /*0200*/ 	.byte	0x04, 0x36
        /*0202*/ 	.short	(.L_64 - .L_63)
.L_63:
        /*0204*/ 	.word	0x00000008
.L_64:


//--------------------- .nv.compat                --------------------------
	.section	.nv.compat,"",@"SHT_CUDA_COMPAT_INFO"
	.align	4
        /*0000*/ 	.byte	0x02, 0x02, 0x02, 0x00, 0x02, 0x05, 0x05, 0x00, 0x02, 0x03, 0x00, 0x00, 0x02, 0x06, 0x01, 0x00


//--------------------- .nv.callgraph             --------------------------
	.section	.nv.callgraph,"",@"SHT_CUDA_CALLGRAPH"
	.align	4
	.sectionentsize	8
	.align		4
        /*0000*/ 	.word	0x00000000
	.align		4
        /*0004*/ 	.word	0xffffffff
	.align		4
        /*0008*/ 	.word	0x00000000
	.align		4
        /*000c*/ 	.word	0xfffffffe
	.align		4
        /*0010*/ 	.word	0x00000000
	.align		4
        /*0014*/ 	.word	0xfffffffd
	.align		4
        /*0018*/ 	.word	0x00000000
	.align		4
        /*001c*/ 	.word	0xfffffffc


//--------------------- .text.matmul_kernel       --------------------------
	.section	.text.matmul_kernel,"ax",@progbits
	.align	128
        .global         matmul_kernel
        .type           matmul_kernel,@function
        .size           matmul_kernel,(.L_x_20 - matmul_kernel)
        .other          matmul_kernel,@"STO_CUDA_ENTRY STV_DEFAULT"
matmul_kernel:
.text.matmul_kernel:
[----:B------:R-:W0:Y:S01]  /*0000*/  LDC R1, c[0x0][0x37c] ;  /* 0x0000df00ff017b82 */ /* 0x000e220000000800 */
[----:B------:R-:W1:Y:S01]  /*0010*/  S2R R133, SR_TID.X ;  /* 0x0000000000857919 */ /* 0x000e620000002100 */
[----:B------:R-:W2:Y:S01]  /*0020*/  LDCU.64 UR24, c[0x0][0x358] ;  /* 0x00006b00ff1877ac */ /* 0x000ea20008000a00 */
[----:B-1----:R-:W-:-:S13]  /*0030*/  ISETP.GE.U32.AND P0, PT, R133, 0x20, PT ;  /* 0x000000208500780c */ /* 0x002fda0003f06070 */
[----:B------:R-:W-:Y:S02]  /*0040*/  VOTEU.ANY UP0, P0 ;  /* 0x0000000000ff7886 */ /* 0x000fe40000000100 */
[----:B0-2---:R-:W-:Y:S05]  /*0050*/  BRA.U UP0, `(.L_x_0) ;  /* 0x0000000100b87547 */ /* 0x005fea000b800000 */
[----:B------:R-:W0:Y:S01]  /*0060*/  S2UR UR6, SR_CgaCtaId ;  /* 0x00000000000679c3 */ /* 0x000e220000008800 */
[----:B------:R-:W-:Y:S01]  /*0070*/  NOP ;  /* 0x0000000000007918 */ /* 0x000fe20000000000 */
[----:B------:R-:W-:Y:S02]  /*0080*/  UMOV UR4, 0x40 ;  /* 0x0000004000047882 */ /* 0x000fe40000000000 */
[----:B0-----:R-:W-:-:S09]  /*0090*/  ULEA UR4, UR6, UR4, 0x18 ;  /* 0x0000000406047291 */ /* 0x001fd2000f8ec0ff */
[----:B------:R-:W0:Y:S01]  /*00a0*/  LDS.U8 R0, [UR4] ;  /* 0x00000004ff007984 */ /* 0x000e220008000000 */
[----:B------:R-:W-:Y:S02]  /*00b0*/  UMOV UR4, 0x400 ;  /* 0x0000040000047882 */ /* 0x000fe40000000000 */
[----:B------:R-:W-:Y:S01]  /*00c0*/  ULEA UR4, UR6, UR4, 0x18 ;  /* 0x0000000406047291 */ /* 0x000fe2000f8ec0ff */
[----:B0-----:R-:W-:-:S13]  /*00d0*/  ISETP.NE.AND P0, PT, R0, RZ, PT ;  /* 0x000000ff0000720c */ /* 0x001fda0003f05270 */
[----:B------:R-:W-:Y:S05]  /*00e0*/  @P0 BRA `(.L_x_1) ;  /* 0x00000000007c0947 */ /* 0x000fea0003800000 */
[----:B------:R-:W-:-:S13]  /*00f0*/  ELECT P0, URZ, PT ;  /* 0x0000000000ff782f */ /* 0x000fda0003800000 */
[----:B------:R-:W-:Y:S05]  /*0100*/  @!P0 BRA `(.L_x_2) ;  /* 0x0000000000848947 */ /* 0x000fea0003800000 */
[----:B------:R-:W-:Y:S01]  /*0110*/  UMOV UR5, 0x8 ;  /* 0x0000000800057882 */ /* 0x000fe20000000000 */
[----:B------:R-:W-:Y:S02]  /*0120*/  IMAD.MOV.U32 R4, RZ, RZ, 0x1 ;  /* 0x00000001ff047424 */ /* 0x000fe400078e00ff */
[----:B------:R-:W-:Y:S02]  /*0130*/  IMAD.MOV.U32 R5, RZ, RZ, 0xff ;  /* 0x000000ffff057424 */ /* 0x000fe400078e00ff */
[----:B------:R-:W-:Y:S04]  /*0140*/  DEPBAR.LE SB0, 0x36 ;  /* 0x00008d800000791a */ /* 0x000fe80000000000 */
[----:B------:R-:W0:Y:S02]  /*0150*/  UTCATOMSWS.FIND_AND_SET.ALIGN UP1, UR5, UR5 ;  /* 0x00000005000575e3 */ /* 0x000e240008020800 */
[----:B0-----:R-:W-:-:S04]  /*0160*/  PLOP3.LUT P0, PT, PT, PT, UP1, 0x80, 0x8 ;  /* 0x000000000008781c */ /* 0x001fc80003f0f018 */
[----:B------:R-:W-:-:S04]  /*0170*/  SEL R0, RZ, 0xffffffff, !P0 ;  /* 0xffffffffff007807 */ /* 0x000fc80004000000 */
[----:B------:R-:W-:Y:S01]  /*0180*/  ISETP.NE.AND P0, PT, R0, RZ, PT ;  /* 0x000000ff0000720c */ /* 0x000fe20003f05270 */
[----:B------:R-:W-:-:S12]  /*0190*/  IMAD.U32 R0, RZ, RZ, UR5 ;  /* 0x00000005ff007e24 */ /* 0x000fd8000f8e00ff */
[----:B------:R-:W-:Y:S05]  /*01a0*/  @P0 BRA `(.L_x_3) ;  /* 0x0000000000240947 */ /* 0x000fea0003800000 */
.L_x_4:
[----:B------:R-:W-:Y:S05]  /*01b0*/  NANOSLEEP 0x64 ;  /* 0x000000640000795d */ /* 0x000fea0003800000 */
[----:B------:R-:W-:-:S05]  /*01c0*/  UMOV UR5, 0x8 ;  /* 0x0000000800057882 */ /* 0x000fca0000000000 */
[----:B------:R-:W-:Y:S04]  /*01d0*/  DEPBAR.LE SB0, 0x36 ;  /* 0x00008d800000791a */ /* 0x000fe80000000000 */
[----:B------:R-:W0:Y:S02]  /*01e0*/  UTCATOMSWS.FIND_AND_SET.ALIGN UP1, UR5, UR5 ;  /* 0x00000005000575e3 */ /* 0x000e240008020800 */
[----:B0-----:R-:W-:-:S04]  /*01f0*/  PLOP3.LUT P0, PT, PT, PT, UP1, 0x80, 0x8 ;  /* 0x000000000008781c */ /* 0x001fc80003f0f018 */
[----:B------:R-:W-:-:S04]  /*0200*/  SEL R0, RZ, 0xffffffff, !P0 ;  /* 0xffffffffff007807 */ /* 0x000fc80004000000 */
[----:B------:R-:W-:Y:S01]  /*0210*/  ISETP.NE.AND P0, PT, R0, RZ, PT ;  /* 0x000000ff0000720c */ /* 0x000fe20003f05270 */
[----:B------:R-:W-:-:S12]  /*0220*/  IMAD.U32 R0, RZ, RZ, UR5 ;  /* 0x00000005ff007e24 */ /* 0x000fd8000f8e00ff */
[----:B------:R-:W-:Y:S05]  /*0230*/  @!P0 BRA `(.L_x_4) ;  /* 0xfffffffc00dc8947 */ /* 0x000fea000383ffff */
.L_x_3:
[C---:B------:R-:W-:Y:S01]  /*0240*/  VIADD R3, R0.reuse, 0x10 ;  /* 0x0000001000037836 */ /* 0x040fe20000000000 */
[----:B------:R-:W-:Y:S01]  /*0250*/  UMOV UR5, 0x50 ;  /* 0x0000005000057882 */ /* 0x000fe20000000000 */
[----:B------:R-:W-:Y:S01]  /*0260*/  SHF.L.U32 R2, R5, R0, RZ ;  /* 0x0000000005027219 */ /* 0x000fe200000006ff */
[----:B------:R-:W-:Y:S01]  /*0270*/  ULEA UR5, UR6, UR5, 0x18 ;  /* 0x0000000506057291 */ /* 0x000fe2000f8ec0ff */
[----:B------:R-:W-:Y:S01]  /*0280*/  IMAD.SHL.U32 R0, R0, 0x20, RZ ;  /* 0x0000002000007824 */ /* 0x000fe200078e00ff */
[----:B------:R-:W-:-:S04]  /*0290*/  SHF.L.U32 R3, R4, R3, RZ ;  /* 0x0000000304037219 */ /* 0x000fc800000006ff */
[----:B------:R-:W-:-:S05]  /*02a0*/  LOP3.LUT R2, R3, R2, RZ, 0xfc, !PT ;  /* 0x0000000203027212 */ /* 0x000fca00078efcff */
[----:B------:R0:W-:Y:S04]  /*02b0*/  ATOMS.OR RZ, [UR5], R2 ;  /* 0x00000002ffff798c */ /* 0x0001e8000b000005 */
[----:B------:R0:W-:Y:S01]  /*02c0*/  STS [UR4], R0 ;  /* 0x00000000ff007988 */ /* 0x0001e20008000804 */
[----:B------:R-:W-:Y:S05]  /*02d0*/  BRA `(.L_x_2) ;  /* 0x0000000000107947 */ /* 0x000fea0003800000 */
.L_x_1:
[----:B------:R-:W-:Y:S01]  /*02e0*/  IMAD.MOV.U32 R0, RZ, RZ, -0x1 ;  /* 0xffffffffff007424 */ /* 0x000fe200078e00ff */
[----:B------:R-:W-:-:S04]  /*02f0*/  MOV R2, 0x320 ;  /* 0x0000032000027802 */ /* 0x000fc80000000f00 */
[----:B------:R0:W-:Y:S03]  /*0300*/  STS [UR4], R0 ;  /* 0x00000000ff007988 */ /* 0x0001e60008000804 */
[----:B0-----:R-:W-:Y:S05]  /*0310*/  CALL.REL.NOINC `($__internal_1_$__cuda_sm10x_tcgen05_guardrail_trap_phase_invalid_during_alloc) ;  /* 0x000000b800587944 */ /* 0x001fea0003c00000 */
.L_x_2:
[----:B------:R-:W-:Y:S05]  /*0320*/  WARPSYNC.ALL ;  /* 0x0000000000007948 */ /* 0x000fea0003800000 */
[----:B------:R-:W-:Y:S01]  /*0330*/  NOP ;  /* 0x0000000000007918 */ /* 0x000fe20000000000 */
.L_x_0:
[----:B------:R-:W1:Y:S01]  /*0340*/  LDC.64 R44, c[0x0][0x398] ;  /* 0x0000e600ff2c7b82 */ /* 0x000e620000000a00 */
[----:B------:R-:W2:Y:S01]  /*0350*/  S2R R5, SR_CTAID.X ;  /* 0x0000000000057919 */ /* 0x000ea20000002500 */
[----:B------:R-:W-:Y:S01]  /*0360*/  UMOV UR11, 0x400 ;  /* 0x00000400000b7882 */ /* 0x000fe20000000000 */
[----:B------:R-:W3:Y:S01]  /*0370*/  LDCU.128 UR12, c[0x0][0x3a0] ;  /* 0x00007400ff0c77ac */ /* 0x000ee20008000c00 */
[----:B------:R-:W-:Y:S01]  /*0380*/  LOP3.LUT R157, R133, 0x1f, RZ, 0xc0, !PT ;  /* 0x0000001f859d7812 */ /* 0x000fe200078ec0ff */
[----:B------:R-:W4:Y:S03]  /*0390*/  LDCU.128 UR20, c[0x0][0x380] ;  /* 0x00007000ff1477ac */ /* 0x000f260008000c00 */
[----:B------:R-:W5:Y:S01]  /*03a0*/  S2UR UR6, SR_CgaCtaId ;  /* 0x00000000000679c3 */ /* 0x000f620000008800 */
[----:B------:R-:W0:Y:S01]  /*03b0*/  LDCU UR18, c[0x0][0x3b0] ;  /* 0x00007600ff1277ac */ /* 0x000e220008000800 */
[----:B------:R-:W-:Y:S01]  /*03c0*/  UMOV UR9, 0x1 ;  /* 0x0000000100097882 */ /* 0x000fe20000000000 */
[----:B---3--:R-:W-:Y:S01]  /*03d0*/  IMAD.U32 R149, RZ, RZ, UR14 ;  /* 0x0000000eff957e24 */ /* 0x008fe2000f8e00ff */
[----:B------:R-:W-:Y:S01]  /*03e0*/  UIADD3 UR28, UPT, UPT, UR12, 0x1f, URZ ;  /* 0x0000001f0c1c7890 */ /* 0x000fe2000fffe0ff */
[----:B------:R-:W-:Y:S01]  /*03f0*/  IMAD R131, R157, UR15, RZ ;  /* 0x0000000f9d837c24 */ /* 0x000fe2000f8e02ff */
[----:B-1----:R-:W-:Y:S01]  /*0400*/  IABS R13, R44 ;  /* 0x0000002c000d7213 */ /* 0x002fe20000000000 */
[----:B0-----:R-:W-:Y:S01]  /*0410*/  VIADD R0, R45, 0x1ff ;  /* 0x000001ff2d007836 */ /* 0x001fe20000000000 */
[----:B------:R-:W-:-:S04]  /*0420*/  UISETP.GT.AND UP1, UPT, UR28, 0x1f, UPT ;  /* 0x0000001f1c00788c */ /* 0x000fc8000bf24270 */
[----:B------:R-:W-:Y:S01]  /*0430*/  SHF.R.S32.HI R3, RZ, 0x1f, R0 ;  /* 0x0000001fff037819 */ /* 0x000fe20000011400 */
[----:B-----5:R-:W-:Y:S01]  /*0440*/  ULEA UR11, UR6, UR11, 0x18 ;  /* 0x0000000b060b7291 */ /* 0x020fe2000f8ec0ff */
[----:B--2---:R-:W-:Y:S02]  /*0450*/  IABS R8, R5 ;  /* 0x0000000500087213 */ /* 0x004fe40000000000 */
[----:B------:R-:W-:Y:S01]  /*0460*/  LEA.HI R3, R3, R0, RZ, 0x9 ;  /* 0x0000000003037211 */ /* 0x000fe200078f48ff */
[----:B------:R-:W-:-:S03]  /*0470*/  UIADD3 UR7, UPT, UPT, UR11, 0x12000, URZ ;  /* 0x000120000b077890 */ /* 0x000fc6000fffe0ff */
[----:B------:R-:W-:-:S05]  /*0480*/  SHF.R.S32.HI R3, RZ, 0x9, R3 ;  /* 0x00000009ff037819 */ /* 0x000fca0000011403 */
[----:B------:R-:W-:-:S05]  /*0490*/  IMAD.SHL.U32 R4, R3, 0x8, RZ ;  /* 0x0000000803047824 */ /* 0x000fca00078e00ff */
[-C--:B------:R-:W-:Y:S02]  /*04a0*/  IABS R7, R4.reuse ;  /* 0x0000000400077213 */ /* 0x080fe40000000000 */
[----:B------:R-:W-:Y:S02]  /*04b0*/  IABS R10, R4 ;  /* 0x00000004000a7213 */ /* 0x000fe40000000000 */
[----:B------:R-:W0:Y:S08]  /*04c0*/  I2F.RP R0, R7 ;  /* 0x0000000700007306 */ /* 0x000e300000209400 */
[----:B0-----:R-:W0:Y:S02]  /*04d0*/  MUFU.RCP R0, R0 ;  /* 0x0000000000007308 */ /* 0x001e240000001000 */
[----:B0-----:R-:W-:-:S02]  /*04e0*/  VIADD R2, R0, 0xffffffe ;  /* 0x0ffffffe00027836 */ /* 0x001fc40000000000 */
[----:B------:R-:W-:-:S04]  /*04f0*/  IMAD.MOV R0, RZ, RZ, -R10 ;  /* 0x000000ffff007224 */ /* 0x000fc800078e0a0a */
[----:B------:R0:W1:Y:S02]  /*0500*/  F2I.FTZ.U32.TRUNC.NTZ R3, R2 ;  /* 0x0000000200037305 */ /* 0x000064000021f000 */
[----:B0-----:R-:W-:Y:S02]  /*0510*/  IMAD.MOV.U32 R2, RZ, RZ, RZ ;  /* 0x000000ffff027224 */ /* 0x001fe400078e00ff */
[----:B-1----:R-:W-:-:S04]  /*0520*/  IMAD.MOV R6, RZ, RZ, -R3 ;  /* 0x000000ffff067224 */ /* 0x002fc800078e0a03 */
[----:B------:R-:W-:Y:S02]  /*0530*/  IMAD R9, R6, R7, RZ ;  /* 0x0000000706097224 */ /* 0x000fe400078e02ff */
[----:B------:R-:W-:Y:S02]  /*0540*/  IMAD.MOV.U32 R6, RZ, RZ, R8 ;  /* 0x000000ffff067224 */ /* 0x000fe400078e0008 */
[----:B------:R-:W-:-:S06]  /*0550*/  IMAD.HI.U32 R3, R3, R9, R2 ;  /* 0x0000000903037227 */ /* 0x000fcc00078e0002 */
[----:B------:R-:W-:-:S04]  /*0560*/  IMAD.HI.U32 R3, R3, R6, RZ ;  /* 0x0000000603037227 */ /* 0x000fc800078e00ff */
[----:B------:R-:W-:Y:S01]  /*0570*/  IMAD R0, R3, R0, R6 ;  /* 0x0000000003007224 */ /* 0x000fe200078e0206 */
[----:B------:R-:W-:Y:S04]  /*0580*/  BAR.SYNC.DEFER_BLOCKING 0x0 ;  /* 0x0000000000007b1d */ /* 0x000fe80000010000 */
[----:B------:R-:W-:-:S13]  /*0590*/  ISETP.GT.U32.AND P1, PT, R7, R0, PT ;  /* 0x000000000700720c */ /* 0x000fda0003f24070 */
[----:B------:R-:W-:Y:S02]  /*05a0*/  @!P1 IMAD.IADD R0, R0, 0x1, -R7 ;  /* 0x0000000100009824 */ /* 0x000fe400078e0a07 */
[----:B------:R-:W-:Y:S01]  /*05b0*/  @!P1 VIADD R3, R3, 0x1 ;  /* 0x0000000103039836 */ /* 0x000fe20000000000 */
[----:B------:R-:W-:Y:S02]  /*05c0*/  ISETP.NE.AND P1, PT, R4, RZ, PT ;  /* 0x000000ff0400720c */ /* 0x000fe40003f25270 */
[----:B------:R-:W-:Y:S02]  /*05d0*/  ISETP.GE.U32.AND P0, PT, R0, R7, PT ;  /* 0x000000070000720c */ /* 0x000fe40003f06070 */
[----:B------:R-:W-:-:S04]  /*05e0*/  LOP3.LUT R0, R5, R4, RZ, 0x3c, !PT ;  /* 0x0000000405007212 */ /* 0x000fc800078e3cff */
[----:B------:R-:W-:Y:S01]  /*05f0*/  ISETP.GE.AND P2, PT, R0, RZ, PT ;  /* 0x000000ff0000720c */ /* 0x000fe20003f46270 */
[----:B------:R-:W-:-:S06]  /*0600*/  VIADD R0, R44, 0x3f ;  /* 0x0000003f2c007836 */ /* 0x000fcc0000000000 */
[----:B------:R-:W-:-:S04]  /*0610*/  @P0 VIADD R3, R3, 0x1 ;  /* 0x0000000103030836 */ /* 0x000fc80000000000 */
[----:B------:R-:W-:Y:S01]  /*0620*/  IMAD.MOV.U32 R2, RZ, RZ, R3 ;  /* 0x000000ffff027224 */ /* 0x000fe200078e0003 */
[----:B------:R-:W-:-:S03]  /*0630*/  SHF.R.S32.HI R3, RZ, 0x1f, R0 ;  /* 0x0000001fff037819 */ /* 0x000fc60000011400 */
[----:B------:R-:W-:Y:S01]  /*0640*/  @!P2 IMAD.MOV R2, RZ, RZ, -R2 ;  /* 0x000000ffff02a224 */ /* 0x000fe200078e0a02 */
[----:B------:R-:W-:Y:S02]  /*0650*/  @!P1 LOP3.LUT R2, RZ, R4, RZ, 0x33, !PT ;  /* 0x00000004ff029212 */ /* 0x000fe400078e33ff */
[----:B------:R-:W-:-:S03]  /*0660*/  LEA.HI R3, R3, R0, RZ, 0x6 ;  /* 0x0000000003037211 */ /* 0x000fc600078f30ff */
[----:B------:R-:W-:Y:S02]  /*0670*/  IMAD.SHL.U32 R9, R2, 0x8, RZ ;  /* 0x0000000802097824 */ /* 0x000fe400078e00ff */
[----:B------:R-:W-:-:S03]  /*0680*/  IMAD.MOV R2, RZ, RZ, -R2 ;  /* 0x000000ffff027224 */ /* 0x000fc600078e0a02 */
[----:B------:R-:W-:Y:S01]  /*0690*/  LEA.HI.SX32 R3, R3, -R9, 0x1a ;  /* 0x8000000903037211 */ /* 0x000fe200078fd2ff */
[----:B------:R-:W-:Y:S02]  /*06a0*/  IMAD R10, R4, R2, R5 ;  /* 0x00000002040a7224 */ /* 0x000fe400078e0205 */
[----:B------:R-:W-:Y:S01]  /*06b0*/  IMAD.MOV.U32 R2, RZ, RZ, RZ ;  /* 0x000000ffff027224 */ /* 0x000fe200078e00ff */
[----:B------:R-:W-:Y:S02]  /*06c0*/  VIMNMX R11, PT, PT, R3, 0x8, PT ;  /* 0x00000008030b7848 */ /* 0x000fe40003fe0100 */
[----:B------:R-:W-:Y:S02]  /*06d0*/  IABS R4, R10 ;  /* 0x0000000a00047213 */ /* 0x000fe40000000000 */
[-C--:B------:R-:W-:Y:S02]  /*06e0*/  IABS R8, R11.reuse ;  /* 0x0000000b00087213 */ /* 0x080fe40000000000 */
[----:B------:R-:W-:-:S02]  /*06f0*/  IABS R6, R11 ;  /* 0x0000000b00067213 */ /* 0x000fc40000000000 */
[----:B------:R-:W0:Y:S08]  /*0700*/  I2F.RP R0, R8 ;  /* 0x0000000800007306 */ /* 0x000e300000209400 */
[----:B0-----:R-:W0:Y:S02]  /*0710*/  MUFU.RCP R0, R0 ;  /* 0x0000000000007308 */ /* 0x001e240000001000 */
[----:B0-----:R-:W-:-:S02]  /*0720*/  VIADD R3, R0, 0xffffffe ;  /* 0x0ffffffe00037836 */ /* 0x001fc40000000000 */
[----:B------:R-:W-:-:S04]  /*0730*/  IMAD.MOV R0, RZ, RZ, -R6 ;  /* 0x000000ffff007224 */ /* 0x000fc800078e0a06 */
[----:B------:R-:W0:Y:S02]  /*0740*/  F2I.FTZ.U32.TRUNC.NTZ R3, R3 ;  /* 0x0000000300037305 */ /* 0x000e24000021f000 */
[----:B0-----:R-:W-:-:S04]  /*0750*/  IMAD.MOV R7, RZ, RZ, -R3 ;  /* 0x000000ffff077224 */ /* 0x001fc800078e0a03 */
[----:B------:R-:W-:-:S04]  /*0760*/  IMAD R5, R7, R8, RZ ;  /* 0x0000000807057224 */ /* 0x000fc800078e02ff */
[----:B------:R-:W-:Y:S01]  /*0770*/  IMAD.HI.U32 R2, R3, R5, R2 ;  /* 0x0000000503027227 */ /* 0x000fe200078e0002 */
[----:B------:R-:W-:-:S03]  /*0780*/  IABS R5, R45 ;  /* 0x0000002d00057213 */ /* 0x000fc60000000000 */
[----:B------:R-:W-:Y:S02]  /*0790*/  IMAD.MOV.U32 R3, RZ, RZ, R4 ;  /* 0x000000ffff037224 */ /* 0x000fe400078e0004 */
[----:B------:R-:W0:Y:S02]  /*07a0*/  I2F.RP R4, R13 ;  /* 0x0000000d00047306 */ /* 0x000e240000209400 */
[----:B------:R-:W-:-:S04]  /*07b0*/  IMAD.HI.U32 R2, R2, R3, RZ ;  /* 0x0000000302027227 */ /* 0x000fc800078e00ff */
[----:B------:R-:W-:Y:S02]  /*07c0*/  IMAD R3, R2, R0, R3 ;  /* 0x0000000002037224 */ /* 0x000fe400078e0203 */
[----:B------:R-:W-:-:S03]  /*07d0*/  IMAD.MOV.U32 R0, RZ, RZ, R5 ;  /* 0x000000ffff007224 */ /* 0x000fc600078e0005 */
[----:B------:R-:W-:Y:S01]  /*07e0*/  ISETP.GT.U32.AND P1, PT, R8, R3, PT ;  /* 0x000000030800720c */ /* 0x000fe20003f24070 */
[----:B------:R-:W1:Y:S08]  /*07f0*/  I2F.RP R6, R0 ;  /* 0x0000000000067306 */ /* 0x000e700000209400 */
[----:B0-----:R-:W0:Y:S04]  /*0800*/  MUFU.RCP R4, R4 ;  /* 0x0000000400047308 */ /* 0x001e280000001000 */
[----:B------:R-:W-:-:S02]  /*0810*/  @!P1 IMAD.IADD R3, R3, 0x1, -R8 ;  /* 0x0000000103039824 */ /* 0x000fc400078e0a08 */
[----:B------:R-:W-:Y:S01]  /*0820*/  @!P1 VIADD R2, R2, 0x1 ;  /* 0x0000000102029836 */ /* 0x000fe20000000000 */
[----:B------:R-:W-:Y:S01]  /*0830*/  ISETP.NE.AND P1, PT, R11, RZ, PT ;  /* 0x000000ff0b00720c */ /* 0x000fe20003f25270 */
[----:B-1----:R-:W1:Y:S01]  /*0840*/  MUFU.RCP R6, R6 ;  /* 0x0000000600067308 */ /* 0x002e620000001000 */
[----:B------:R-:W-:Y:S02]  /*0850*/  ISETP.GE.U32.AND P0, PT, R3, R8, PT ;  /* 0x000000080300720c */ /* 0x000fe40003f06070 */
[----:B------:R-:W-:Y:S01]  /*0860*/  LOP3.LUT R3, R10, R11, RZ, 0x3c, !PT ;  /* 0x0000000b0a037212 */ /* 0x000fe200078e3cff */
[----:B------:R-:W2:Y:S01]  /*0870*/  LDS R8, [UR11] ;  /* 0x0000000bff087984 */ /* 0x000ea20008000800 */
[----:B------:R-:W-:Y:S02]  /*0880*/  BAR.SYNC.DEFER_BLOCKING 0x0 ;  /* 0x0000000000007b1d */ /* 0x000fe40000010000 */
[----:B------:R-:W-:Y:S01]  /*0890*/  ISETP.GE.AND P2, PT, R3, RZ, PT ;  /* 0x000000ff0300720c */ /* 0x000fe20003f46270 */
[----:B0-----:R-:W-:Y:S01]  /*08a0*/  VIADD R5, R4, 0xffffffe ;  /* 0x0ffffffe04057836 */ /* 0x001fe20000000000 */
[----:B------:R-:W-:-:S02]  /*08b0*/  SHF.R.U32.HI R4, RZ, 0x5, R133 ;  /* 0x00000005ff047819 */ /* 0x000fc40000011685 */
[----:B------:R-:W-:-:S03]  /*08c0*/  SHF.R.U32.HI R3, RZ, 0x5, R133 ;  /* 0x00000005ff037819 */ /* 0x000fc60000011685 */
[----:B------:R-:W-:Y:S01]  /*08d0*/  @P0 VIADD R2, R2, 0x1 ;  /* 0x0000000102020836 */ /* 0x000fe20000000000 */
[----:B------:R-:W-:Y:S01]  /*08e0*/  R2UR UR17, R4 ;  /* 0x00000000041172ca */ /* 0x000fe200000e0000 */
[----:B------:R-:W0:Y:S01]  /*08f0*/  F2I.FTZ.U32.TRUNC.NTZ R5, R5 ;  /* 0x0000000500057305 */ /* 0x000e22000021f000 */
[----:B-1----:R-:W-:Y:S01]  /*0900*/  VIADD R6, R6, 0xffffffe ;  /* 0x0ffffffe06067836 */ /* 0x002fe20000000000 */
[----:B------:R-:W-:Y:S01]  /*0910*/  SGXT.U32 R3, R3, 0x3 ;  /* 0x000000030303781a */ /* 0x000fe20000000000 */
[----:B------:R-:W-:-:S04]  /*0920*/  IMAD.MOV.U32 R132, RZ, RZ, R2 ;  /* 0x000000ffff847224 */ /* 0x000fc800078e0002 */
[----:B------:R-:W-:Y:S01]  /*0930*/  @!P2 IMAD.MOV R132, RZ, RZ, -R132 ;  /* 0x000000ffff84a224 */ /* 0x000fe200078e0a84 */
[----:B------:R-:W-:Y:S01]  /*0940*/  @!P1 LOP3.LUT R132, RZ, R11, RZ, 0x33, !PT ;  /* 0x0000000bff849212 */ /* 0x000fe200078e33ff */
[----:B------:R-:W1:Y:S03]  /*0950*/  F2I.FTZ.U32.TRUNC.NTZ R7, R6 ;  /* 0x0000000600077305 */ /* 0x000e66000021f000 */
[----:B------:R-:W-:Y:S01]  /*0960*/  USHF.L.U32 UR4, UR17, 0x15, URZ ;  /* 0x0000001511047899 */ /* 0x000fe200080006ff */
[----:B------:R-:W-:Y:S01]  /*0970*/  IMAD.MOV R2, RZ, RZ, -R132 ;  /* 0x000000ffff027224 */ /* 0x000fe200078e0a84 */
[----:B------:R-:W-:Y:S01]  /*0980*/  USHF.L.U32 UR5, UR17, 0x5, URZ ;  /* 0x0000000511057899 */ /* 0x000fe200080006ff */
[----:B0-----:R-:W-:Y:S01]  /*0990*/  IMAD.MOV R4, RZ, RZ, -R5 ;  /* 0x000000ffff047224 */ /* 0x001fe200078e0a05 */
[----:B------:R-:W-:Y:S01]  /*09a0*/  ULOP3.LUT UR4, UR4, 0x600000, URZ, 0xc0, !UPT ;  /* 0x0060000004047892 */ /* 0x000fe2000f8ec0ff */
[----:B------:R-:W-:Y:S01]  /*09b0*/  IMAD R2, R11, R2, R10 ;  /* 0x000000020b027224 */ /* 0x000fe200078e020a */
[----:B------:R-:W-:Y:S01]  /*09c0*/  ULOP3.LUT UR5, UR5, 0x80, URZ, 0xc0, !UPT ;  /* 0x0000008005057892 */ /* 0x000fe2000f8ec0ff */
[----:B------:R-:W-:-:S02]  /*09d0*/  IMAD R11, R4, R13, RZ ;  /* 0x0000000d040b7224 */ /* 0x000fc400078e02ff */
[----:B------:R-:W-:Y:S01]  /*09e0*/  IMAD.IADD R2, R9, 0x1, R2 ;  /* 0x0000000109027824 */ /* 0x000fe200078e0202 */
[----:B------:R-:W-:Y:S01]  /*09f0*/  LOP3.LUT R9, R133, 0x3f, RZ, 0xc0, !PT ;  /* 0x0000003f85097812 */ /* 0x000fe200078ec0ff */
[----:B------:R-:W-:Y:S02]  /*0a00*/  IMAD.MOV.U32 R4, RZ, RZ, RZ ;  /* 0x000000ffff047224 */ /* 0x000fe400078e00ff */
[----:B-1----:R-:W-:Y:S02]  /*0a10*/  IMAD.MOV R15, RZ, RZ, -R7 ;  /* 0x000000ffff0f7224 */ /* 0x002fe400078e0a07 */
[----:B------:R-:W-:Y:S01]  /*0a20*/  IMAD R2, R2, 0x40, R9 ;  /* 0x0000004002027824 */ /* 0x000fe200078e0209 */
[----:B--2---:R-:W-:Y:S01]  /*0a30*/  R2UR UR10, R8 ;  /* 0x00000000080a72ca */ /* 0x004fe200000e0000 */
[----:B------:R-:W-:-:S03]  /*0a40*/  IMAD.HI.U32 R4, R5, R11, R4 ;  /* 0x0000000b05047227 */ /* 0x000fc600078e0004 */
[----:B------:R-:W-:Y:S01]  /*0a50*/  IABS R10, R2 ;  /* 0x00000002000a7213 */ /* 0x000fe20000000000 */
[----:B------:R-:W-:Y:S02]  /*0a60*/  IMAD R5, R15, R0, RZ ;  /* 0x000000000f057224 */ /* 0x000fe400078e02ff */
[----:B------:R-:W-:Y:S02]  /*0a70*/  IMAD.MOV.U32 R6, RZ, RZ, RZ ;  /* 0x000000ffff067224 */ /* 0x000fe400078e00ff */
[----:B------:R-:W-:Y:S02]  /*0a80*/  IMAD.SHL.U32 R132, R132, 0x200, RZ ;  /* 0x0000020084847824 */ /* 0x000fe400078e00ff */
[----:B------:R-:W-:-:S03]  /*0a90*/  IMAD.HI.U32 R5, R7, R5, R6 ;  /* 0x0000000507057227 */ /* 0x000fc600078e0006 */
[C---:B------:R-:W-:Y:S01]  /*0aa0*/  LOP3.LUT R3, R132.reuse, R3, RZ, 0xfc, !PT ;  /* 0x0000000384037212 */ /* 0x040fe200078efcff */
[----:B------:R-:W-:Y:S02]  /*0ab0*/  IMAD.MOV.U32 R7, RZ, RZ, R10 ;  /* 0x000000ffff077224 */ /* 0x000fe400078e000a */
[----:B------:R-:W-:Y:S01]  /*0ac0*/  VIADD R8, R132, UR17 ;  /* 0x0000001184087c36 */ /* 0x000fe20008000000 */
[C---:B------:R-:W-:Y:S01]  /*0ad0*/  LOP3.LUT R12, R3.reuse, 0x8, RZ, 0xfc, !PT ;  /* 0x00000008030c7812 */ /* 0x040fe200078efcff */
[----:B------:R-:W-:Y:S01]  /*0ae0*/  IMAD.HI.U32 R4, R4, R7, RZ ;  /* 0x0000000704047227 */ /* 0x000fe200078e00ff */
[C---:B------:R-:W-:Y:S02]  /*0af0*/  LOP3.LUT R21, R3.reuse, 0x28, RZ, 0xfc, !PT ;  /* 0x0000002803157812 */ /* 0x040fe400078efcff */
[----:B------:R-:W-:Y:S01]  /*0b00*/  IABS R9, R12 ;  /* 0x0000000c00097213 */ /* 0x000fe20000000000 */
[----:B------:R-:W-:Y:S01]  /*0b10*/  IMAD.MOV R4, RZ, RZ, -R4 ;  /* 0x000000ffff047224 */ /* 0x000fe200078e0a04 */
[----:B------:R-:W-:Y:S01]  /*0b20*/  LOP3.LUT R22, R3, 0x30, RZ, 0xfc, !PT ;  /* 0x0000003003167812 */ /* 0x000fe200078efcff */
[----:B------:R-:W-:Y:S01]  /*0b30*/  VIADD R28, R8, 0x78 ;  /* 0x00000078081c7836 */ /* 0x000fe20000000000 */
[----:B------:R-:W-:Y:S01]  /*0b40*/  IABS R18, R21 ;  /* 0x0000001500127213 */ /* 0x000fe20000000000 */
[----:B------:R-:W-:Y:S01]  /*0b50*/  IMAD R4, R13, R4, R7 ;  /* 0x000000040d047224 */ /* 0x000fe200078e0207 */
[----:B------:R-:W-:Y:S01]  /*0b60*/  LOP3.LUT R7, R3, 0x10, RZ, 0xfc, !PT ;  /* 0x0000001003077812 */ /* 0x000fe200078efcff */
[----:B------:R-:W-:Y:S01]  /*0b70*/  IMAD.HI.U32 R6, R5, R9, RZ ;  /* 0x0000000905067227 */ /* 0x000fe200078e00ff */
[----:B------:R-:W-:-:S02]  /*0b80*/  IABS R19, R22 ;  /* 0x0000001600137213 */ /* 0x000fc40000000000 */
[----:B------:R-:W-:Y:S01]  /*0b90*/  ISETP.GT.U32.AND P3, PT, R13, R4, PT ;  /* 0x000000040d00720c */ /* 0x000fe20003f64070 */
[----:B------:R-:W-:Y:S01]  /*0ba0*/  IMAD.MOV R6, RZ, RZ, -R6 ;  /* 0x000000ffff067224 */ /* 0x000fe200078e0a06 */
[----:B------:R-:W-:Y:S01]  /*0bb0*/  IABS R14, R7 ;  /* 0x00000007000e7213 */ /* 0x000fe20000000000 */
[----:B------:R-:W-:Y:S01]  /*0bc0*/  IMAD.HI.U32 R11, R5, R18, RZ ;  /* 0x00000012050b7227 */ /* 0x000fe200078e00ff */
[----:B------:R-:W-:Y:S02]  /*0bd0*/  ISETP.GE.AND P0, PT, R7, RZ, PT ;  /* 0x000000ff0700720c */ /* 0x000fe40003f06270 */
[----:B------:R-:W-:Y:S01]  /*0be0*/  ISETP.GE.AND P1, PT, R12, RZ, PT ;  /* 0x000000ff0c00720c */ /* 0x000fe20003f26270 */
[----:B------:R-:W-:Y:S01]  /*0bf0*/  IMAD R6, R0, R6, R9 ;  /* 0x0000000600067224 */ /* 0x000fe200078e0209 */
[C---:B------:R-:W-:Y:S01]  /*0c00*/  LOP3.LUT R20, R3.reuse, 0x20, RZ, 0xfc, !PT ;  /* 0x0000002003147812 */ /* 0x040fe200078efcff */
[----:B------:R-:W-:Y:S01]  /*0c10*/  VIADD R9, R8, 0x18 ;  /* 0x0000001808097836 */ /* 0x000fe20000000000 */
[----:B------:R-:W-:Y:S01]  /*0c20*/  LOP3.LUT R24, R3, 0x48, RZ, 0xfc, !PT ;  /* 0x0000004803187812 */ /* 0x000fe200078efcff */
[----:B------:R-:W-:Y:S01]  /*0c30*/  IMAD.HI.U32 R7, R5, R14, RZ ;  /* 0x0000000e05077227 */ /* 0x000fe200078e00ff */
[----:B------:R-:W-:-:S02]  /*0c40*/  ISETP.GT.U32.AND P4, PT, R0, R6, PT ;  /* 0x000000060000720c */ /* 0x000fc40003f84070 */
[----:B------:R-:W-:Y:S01]  /*0c50*/  IABS R15, R9 ;  /* 0x00000009000f7213 */ /* 0x000fe20000000000 */
[----:B------:R-:W-:Y:S01]  /*0c60*/  @!P3 IMAD.IADD R4, R4, 0x1, -R13 ;  /* 0x000000010404b824 */ /* 0x000fe200078e0a0d */
[----:B------:R-:W-:Y:S01]  /*0c70*/  ISETP.GE.AND P2, PT, R9, RZ, PT ;  /* 0x000000ff0900720c */ /* 0x000fe20003f46270 */
[----:B------:R-:W-:Y:S01]  /*0c80*/  IMAD.MOV R7, RZ, RZ, -R7 ;  /* 0x000000ffff077224 */ /* 0x000fe200078e0a07 */
[----:B------:R-:W-:Y:S01]  /*0c90*/  IABS R16, R20 ;  /* 0x0000001400107213 */ /* 0x000fe20000000000 */
[----:B------:R-:W-:Y:S01]  /*0ca0*/  IMAD.HI.U32 R9, R5, R15, RZ ;  /* 0x0000000f05097227 */ /* 0x000fe200078e00ff */
[----:B------:R-:W-:Y:S02]  /*0cb0*/  ISETP.GT.U32.AND P3, PT, R13, R4, PT ;  /* 0x000000040d00720c */ /* 0x000fe40003f64070 */
[C---:B------:R-:W-:Y:S01]  /*0cc0*/  LOP3.LUT R23, R3.reuse, 0x40, RZ, 0xfc, !PT ;  /* 0x0000004003177812 */ /* 0x040fe200078efcff */
[----:B------:R-:W-:Y:S01]  /*0cd0*/  IMAD.MOV R9, RZ, RZ, -R9 ;  /* 0x000000ffff097224 */ /* 0x000fe200078e0a09 */
[C---:B------:R-:W-:Y:S01]  /*0ce0*/  LOP3.LUT R25, R3.reuse, 0x50, RZ, 0xfc, !PT ;  /* 0x0000005003197812 */ /* 0x040fe200078efcff */
[----:B------:R-:W-:Y:S01]  /*0cf0*/  @!P4 IMAD.IADD R6, R6, 0x1, -R0 ;  /* 0x000000010606c824 */ /* 0x000fe200078e0a00 */
[C---:B------:R-:W-:Y:S01]  /*0d00*/  LOP3.LUT R26, R3.reuse, 0x68, RZ, 0xfc, !PT ;  /* 0x00000068031a7812 */ /* 0x040fe200078efcff */
[----:B------:R-:W-:Y:S01]  /*0d10*/  IMAD R9, R0, R9, R15 ;  /* 0x0000000900097224 */ /* 0x000fe200078e020f */
[----:B------:R-:W-:Y:S01]  /*0d20*/  LOP3.LUT R29, R3, 0x80, RZ, 0xfc, !PT ;  /* 0x00000080031d7812 */ /* 0x000fe200078efcff */
[----:B------:R-:W-:Y:S01]  /*0d30*/  IMAD.HI.U32 R12, R5, R19, RZ ;  /* 0x00000013050c7227 */ /* 0x000fe200078e00ff */
[----:B------:R-:W-:-:S02]  /*0d40*/  LOP3.LUT R27, R3, 0x70, RZ, 0xfc, !PT ;  /* 0x00000070031b7812 */ /* 0x000fc400078efcff */
[----:B------:R-:W-:Y:S01]  /*0d50*/  ISETP.GT.U32.AND P6, PT, R0, R9, PT ;  /* 0x000000090000720c */ /* 0x000fe20003fc4070 */
[----:B------:R-:W-:Y:S01]  /*0d60*/  @!P3 IMAD.IADD R4, R4, 0x1, -R13 ;  /* 0x000000010404b824 */ /* 0x000fe200078e0a0d */
[C---:B------:R-:W-:Y:S01]  /*0d70*/  ISETP.GT.U32.AND P3, PT, R0.reuse, R6, PT ;  /* 0x000000060000720c */ /* 0x040fe20003f64070 */
[----:B------:R-:W-:Y:S01]  /*0d80*/  IMAD.MOV R11, RZ, RZ, -R11 ;  /* 0x000000ffff0b7224 */ /* 0x000fe200078e0a0b */
[C---:B------:R-:W-:Y:S01]  /*0d90*/  LOP3.LUT R30, R3.reuse, 0x88, RZ, 0xfc, !PT ;  /* 0x00000088031e7812 */ /* 0x040fe200078efcff */
[C---:B------:R-:W-:Y:S01]  /*0da0*/  IMAD R7, R0.reuse, R7, R14 ;  /* 0x0000000700077224 */ /* 0x040fe200078e020e */
[C---:B------:R-:W-:Y:S01]  /*0db0*/  LOP3.LUT R31, R3.reuse, 0xa0, RZ, 0xfc, !PT ;  /* 0x000000a0031f7812 */ /* 0x040fe200078efcff */
[----:B------:R-:W-:Y:S01]  /*0dc0*/  IMAD.MOV R12, RZ, RZ, -R12 ;  /* 0x000000ffff0c7224 */ /* 0x000fe200078e0a0c */
[C---:B------:R-:W-:Y:S01]  /*0dd0*/  LOP3.LUT R33, R3.reuse, 0xb0, RZ, 0xfc, !PT ;  /* 0x000000b003217812 */ /* 0x040fe200078efcff */
[C---:B------:R-:W-:Y:S01]  /*0de0*/  IMAD R11, R0.reuse, R11, R18 ;  /* 0x0000000b000b7224 */ /* 0x040fe200078e0212 */
[C---:B------:R-:W-:Y:S01]  /*0df0*/  ISETP.GT.U32.AND P5, PT, R0.reuse, R7, PT ;  /* 0x000000070000720c */ /* 0x040fe20003fa4070 */
[----:B------:R-:W-:Y:S01]  /*0e00*/  IMAD R12, R0, R12, R19 ;  /* 0x0000000c000c7224 */ /* 0x000fe200078e0213 */
[----:B------:R-:W-:Y:S01]  /*0e10*/  IABS R18, R24 ;  /* 0x0000001800127213 */ /* 0x000fe20000000000 */
[----:B------:R-:W-:Y:S01]  /*0e20*/  VIADD R19, R8, 0x38 ;  /* 0x0000003808137836 */ /* 0x000fe20000000000 */
[----:B------:R-:W-:Y:S01]  /*0e30*/  LOP3.LUT R32, R3, 0xa8, RZ, 0xfc, !PT ;  /* 0x000000a803207812 */ /* 0x000fe200078efcff */
[--C-:B------:R-:W-:Y:S01]  /*0e40*/  @!P3 IMAD.IADD R6, R6, 0x1, -R0.reuse ;  /* 0x000000010606b824 */ /* 0x100fe200078e0a00 */
[C---:B------:R-:W-:Y:S01]  /*0e50*/  ISETP.GT.U32.AND P3, PT, R0.reuse, R11, PT ;  /* 0x0000000b0000720c */ /* 0x040fe20003f64070 */
[----:B------:R-:W-:Y:S01]  /*0e60*/  @!P6 IMAD.IADD R9, R9, 0x1, -R0 ;  /* 0x000000010909e824 */ /* 0x000fe200078e0a00 */
[----:B------:R-:W-:Y:S01]  /*0e70*/  ISETP.GT.U32.AND P6, PT, R0, R12, PT ;  /* 0x0000000c0000720c */ /* 0x000fe20003fc4070 */
[----:B------:R-:W-:Y:S01]  /*0e80*/  IMAD.HI.U32 R10, R5, R16, RZ ;  /* 0x00000010050a7227 */ /* 0x000fe200078e00ff */
[----:B------:R-:W-:-:S02]  /*0e90*/  IABS R15, R19 ;  /* 0x00000013000f7213 */ /* 0x000fc40000000000 */
[----:B------:R-:W-:Y:S01]  /*0ea0*/  LOP3.LUT R38, R3, 0xd0, RZ, 0xfc, !PT ;  /* 0x000000d003267812 */ /* 0x000fe200078efcff */
[--C-:B------:R-:W-:Y:S01]  /*0eb0*/  @!P5 IMAD.IADD R7, R7, 0x1, -R0.reuse ;  /* 0x000000010707d824 */ /* 0x100fe200078e0a00 */
[----:B------:R-:W-:Y:S01]  /*0ec0*/  LOP3.LUT R36, R3, 0xc0, RZ, 0xfc, !PT ;  /* 0x000000c003247812 */ /* 0x000fe200078efcff */
[----:B------:R-:W-:Y:S01]  /*0ed0*/  IMAD.HI.U32 R13, R5, R15, RZ ;  /* 0x0000000f050d7227 */ /* 0x000fe200078e00ff */
[----:B------:R-:W-:Y:S02]  /*0ee0*/  IABS R35, R38 ;  /* 0x0000002600237213 */ /* 0x000fe40000000000 */
[----:B------:R-:W-:Y:S01]  /*0ef0*/  ISETP.GT.U32.AND P5, PT, R0, R7, PT ;  /* 0x000000070000720c */ /* 0x000fe20003fa4070 */
[----:B------:R-:W-:Y:S01]  /*0f00*/  @!P3 IMAD.IADD R11, R11, 0x1, -R0 ;  /* 0x000000010b0bb824 */ /* 0x000fe200078e0a00 */
[C---:B------:R-:W-:Y:S01]  /*0f10*/  LOP3.LUT R37, R3.reuse, 0xc8, RZ, 0xfc, !PT ;  /* 0x000000c803257812 */ /* 0x040fe200078efcff */
[----:B------:R-:W-:Y:S01]  /*0f20*/  IMAD.MOV R13, RZ, RZ, -R13 ;  /* 0x000000ffff0d7224 */ /* 0x000fe200078e0a0d */
[C---:B------:R-:W-:Y:S01]  /*0f30*/  LOP3.LUT R40, R3.reuse, 0xe0, RZ, 0xfc, !PT ;  /* 0x000000e003287812 */ /* 0x040fe200078efcff */
[----:B------:R-:W-:Y:S01]  /*0f40*/  IMAD.MOV R17, RZ, RZ, -R10 ;  /* 0x000000ffff117224 */ /* 0x000fe200078e0a0a */
[----:B------:R-:W-:Y:S01]  /*0f50*/  IABS R34, R37 ;  /* 0x0000002500227213 */ /* 0x000fe20000000000 */
[----:B------:R-:W-:Y:S01]  /*0f60*/  @!P6 IMAD.IADD R12, R12, 0x1, -R0 ;  /* 0x000000010c0ce824 */ /* 0x000fe200078e0a00 */
[C---:B------:R-:W-:Y:S01]  /*0f70*/  ISETP.GT.U32.AND P6, PT, R0.reuse, R11, PT ;  /* 0x0000000b0000720c */ /* 0x040fe20003fc4070 */
[----:B------:R-:W-:Y:S01]  /*0f80*/  IMAD R13, R0, R13, R15 ;  /* 0x0000000d000d7224 */ /* 0x000fe200078e020f */
[----:B------:R-:W-:Y:S01]  /*0f90*/  LOP3.LUT R41, R3, 0xe8, RZ, 0xfc, !PT ;  /* 0x000000e803297812 */ /* 0x000fe200078efcff */
[----:B------:R-:W-:Y:S01]  /*0fa0*/  IMAD.HI.U32 R15, R5, R18, RZ ;  /* 0x00000012050f7227 */ /* 0x000fe200078e00ff */
[----:B------:R-:W-:-:S02]  /*0fb0*/  LOP3.LUT R43, R3, 0x108, RZ, 0xfc, !PT ;  /* 0x00000108032b7812 */ /* 0x000fc400078efcff */
[----:B------:R-:W-:Y:S01]  /*0fc0*/  LOP3.LUT R49, R3, 0x120, RZ, 0xfc, !PT ;  /* 0x0000012003317812 */ /* 0x000fe200078efcff */
[C---:B------:R-:W-:Y:S01]  /*0fd0*/  IMAD R10, R0.reuse, R17, R16 ;  /* 0x00000011000a7224 */ /* 0x040fe200078e0210 */
[----:B------:R-:W-:Y:S01]  /*0fe0*/  IABS R16, R23 ;  /* 0x0000001700107213 */ /* 0x000fe20000000000 */
[----:B------:R-:W-:Y:S01]  /*0ff0*/  IMAD.MOV R15, RZ, RZ, -R15 ;  /* 0x000000ffff0f7224 */ /* 0x000fe200078e0a0f */
[----:B------:R-:W-:Y:S01]  /*1000*/  IABS R42, R43 ;  /* 0x0000002b002a7213 */ /* 0x000fe20000000000 */
[----:B------:R-:W-:Y:S01]  /*1010*/  @!P5 IMAD.IADD R7, R7, 0x1, -R0 ;  /* 0x000000010707d824 */ /* 0x000fe200078e0a00 */
[C---:B------:R-:W-:Y:S01]  /*1020*/  ISETP.GT.U32.AND P4, PT, R0.reuse, R10, PT ;  /* 0x0000000a0000720c */ /* 0x040fe20003f84070 */
[C---:B------:R-:W-:Y:S01]  /*1030*/  IMAD R15, R0.reuse, R15, R18 ;  /* 0x0000000f000f7224 */ /* 0x040fe200078e0212 */
[----:B------:R-:W-:Y:S01]  /*1040*/  ISETP.GT.U32.AND P5, PT, R0, R9, PT ;  /* 0x000000090000720c */ /* 0x000fe20003fa4070 */
[----:B------:R-:W-:Y:S01]  /*1050*/  IMAD.HI.U32 R14, R5, R16, RZ ;  /* 0x00000010050e7227 */ /* 0x000fe200078e00ff */
[----:B------:R-:W-:-:S02]  /*1060*/  IABS R47, R49 ;  /* 0x00000031002f7213 */ /* 0x000fc40000000000 */
[----:B------:R-:W-:Y:S01]  /*1070*/  LOP3.LUT R52, R3, 0x140, RZ, 0xfc, !PT ;  /* 0x0000014003347812 */ /* 0x000fe200078efcff */
[----:B------:R-:W-:Y:S01]  /*1080*/  @!P1 IMAD.MOV R6, RZ, RZ, -R6 ;  /* 0x000000ffff069224 */ /* 0x000fe200078e0a06 */
[C---:B------:R-:W-:Y:S01]  /*1090*/  ISETP.GT.U32.AND P1, PT, R0.reuse, R12, PT ;  /* 0x0000000c0000720c */ /* 0x040fe20003f24070 */
[----:B------:R-:W-:Y:S01]  /*10a0*/  @!P6 IMAD.IADD R11, R11, 0x1, -R0 ;  /* 0x000000010b0be824 */ /* 0x000fe200078e0a00 */
[----:B------:R-:W-:Y:S01]  /*10b0*/  ISETP.GT.U32.AND P6, PT, R0, R15, PT ;  /* 0x0000000f0000720c */ /* 0x000fe20003fc4070 */
[----:B------:R-:W-:Y:S01]  /*10c0*/  IMAD.MOV R17, RZ, RZ, -R14 ;  /* 0x000000ffff117224 */ /* 0x000fe200078e0a0e */
[----:B------:R-:W-:Y:S01]  /*10d0*/  IABS R53, R52 ;  /* 0x0000003400357213 */ /* 0x000fe20000000000 */
[----:B------:R-:W-:Y:S01]  /*10e0*/  @!P4 IMAD.IADD R10, R10, 0x1, -R0 ;  /* 0x000000010a0ac824 */ /* 0x000fe200078e0a00 */
[----:B------:R-:W-:Y:S01]  /*10f0*/  ISETP.GE.AND P4, PT, R20, RZ, PT ;  /* 0x000000ff1400720c */ /* 0x000fe20003f86270 */
[----:B------:R-:W-:Y:S01]  /*1100*/  IMAD R14, R0, R17, R16 ;  /* 0x00000011000e7224 */ /* 0x000fe200078e0210 */
[----:B------:R-:W-:Y:S01]  /*1110*/  IABS R17, R25 ;  /* 0x0000001900117213 */ /* 0x000fe20000000000 */
[----:B------:R-:W-:Y:S01]  /*1120*/  VIADD R20, R8, 0x58 ;  /* 0x0000005808147836 */ /* 0x000fe20000000000 */
[C---:B------:R-:W-:Y:S01]  /*1130*/  ISETP.GT.U32.AND P3, PT, R0.reuse, R10, PT ;  /* 0x0000000a0000720c */ /* 0x040fe20003f64070 */
[----:B------:R-:W-:Y:S01]  /*1140*/  @!P5 IMAD.IADD R9, R9, 0x1, -R0 ;  /* 0x000000010909d824 */ /* 0x000fe200078e0a00 */
[----:B------:R-:W-:Y:S01]  /*1150*/  ISETP.GT.U32.AND P5, PT, R0, R14, PT ;  /* 0x0000000e0000720c */ /* 0x000fe20003fa4070 */
[----:B------:R-:W-:Y:S01]  /*1160*/  IMAD.HI.U32 R16, R5, R17, RZ ;  /* 0x0000001105107227 */ /* 0x000fe200078e00ff */
[----:B------:R-:W-:-:S02]  /*1170*/  IABS R18, R20 ;  /* 0x0000001400127213 */ /* 0x000fc40000000000 */
[----:B------:R-:W-:Y:S01]  /*1180*/  LOP3.LUT R54, R3, 0x150, RZ, 0xfc, !PT ;  /* 0x0000015003367812 */ /* 0x000fe200078efcff */
[--C-:B------:R-:W-:Y:S01]  /*1190*/  @!P1 IMAD.IADD R12, R12, 0x1, -R0.reuse ;  /* 0x000000010c0c9824 */ /* 0x100fe200078e0a00 */
[----:B------:R-:W-:Y:S01]  /*11a0*/  ISETP.GE.AND P1, PT, R22, RZ, PT ;  /* 0x000000ff1600720c */ /* 0x000fe20003f26270 */
[----:B------:R-:W-:Y:S01]  /*11b0*/  @!P6 IMAD.IADD R15, R15, 0x1, -R0 ;  /* 0x000000010f0fe824 */ /* 0x000fe200078e0a00 */
[C---:B------:R-:W-:Y:S01]  /*11c0*/  LOP3.LUT R58, R3.reuse, 0x1a0, RZ, 0xfc, !PT ;  /* 0x000001a0033a7812 */ /* 0x040fe200078efcff */
[----:B------:R-:W-:Y:S01]  /*11d0*/  IMAD.MOV R16, RZ, RZ, -R16 ;  /* 0x000000ffff107224 */ /* 0x000fe200078e0a10 */
[----:B------:R-:W-:Y:S01]  /*11e0*/  LOP3.LUT R62, R3, 0x1b0, RZ, 0xfc, !PT ;  /* 0x000001b0033e7812 */ /* 0x000fe200078efcff */
[----:B------:R-:W-:Y:S01]  /*11f0*/  @!P0 IMAD.MOV R7, RZ, RZ, -R7 ;  /* 0x000000ffff078224 */ /* 0x000fe200078e0a07 */
[C---:B------:R-:W-:Y:S01]  /*1200*/  ISETP.GT.U32.AND P6, PT, R0.reuse, R15, PT ;  /* 0x0000000f0000720c */ /* 0x040fe20003fc4070 */
[C---:B------:R-:W-:Y:S01]  /*1210*/  IMAD R16, R0.reuse, R16, R17 ;  /* 0x0000001000107224 */ /* 0x040fe200078e0211 */
[----:B------:R-:W-:Y:S01]  /*1220*/  ISETP.GT.U32.AND P0, PT, R0, R13, PT ;  /* 0x0000000d0000720c */ /* 0x000fe20003f04070 */
[----:B------:R-:W-:Y:S01]  /*1230*/  IMAD.HI.U32 R17, R5, R18, RZ ;  /* 0x0000001205117227 */ /* 0x000fe200078e00ff */
[----:B------:R-:W-:-:S02]  /*1240*/  IABS R77, R58 ;  /* 0x0000003a004d7213 */ /* 0x000fc40000000000 */
[----:B------:R-:W-:Y:S01]  /*1250*/  IABS R81, R62 ;  /* 0x0000003e00517213 */ /* 0x000fe20000000000 */
[----:B------:R-:W-:Y:S01]  /*1260*/  IMAD.MOV R17, RZ, RZ, -R17 ;  /* 0x000000ffff117224 */ /* 0x000fe200078e0a11 */
[----:B------:R-:W-:Y:S01]  /*1270*/  LOP3.LUT R60, R3, 0x1a8, RZ, 0xfc, !PT ;  /* 0x000001a8033c7812 */ /* 0x000fe200078efcff */
[--C-:B------:R-:W-:Y:S01]  /*1280*/  @!P3 IMAD.IADD R10, R10, 0x1, -R0.reuse ;  /* 0x000000010a0ab824 */ /* 0x100fe200078e0a00 */
[----:B------:R-:W-:Y:S01]  /*1290*/  ISETP.GE.AND P3, PT, R21, RZ, PT ;  /* 0x000000ff1500720c */ /* 0x000fe20003f66270 */
[----:B------:R-:W-:Y:S01]  /*12a0*/  @!P5 IMAD.IADD R14, R14, 0x1, -R0 ;  /* 0x000000010e0ed824 */ /* 0x000fe200078e0a00 */
[----:B------:R-:W-:Y:S01]  /*12b0*/  LOP3.LUT R21, R3, 0x60, RZ, 0xfc, !PT ;  /* 0x0000006003157812 */ /* 0x000fe200078efcff */
[----:B------:R-:W-:Y:S01]  /*12c0*/  @!P1 IMAD.MOV R12, RZ, RZ, -R12 ;  /* 0x000000ffff0c9224 */ /* 0x000fe200078e0a0c */
[C---:B------:R-:W-:Y:S01]  /*12d0*/  ISETP.GT.U32.AND P1, PT, R0.reuse, R16, PT ;  /* 0x000000100000720c */ /* 0x040fe20003f24070 */
[C---:B------:R-:W-:Y:S01]  /*12e0*/  IMAD R17, R0.reuse, R17, R18 ;  /* 0x0000001100117224 */ /* 0x040fe200078e0212 */
[----:B------:R-:W-:Y:S01]  /*12f0*/  ISETP.GE.AND P5, PT, R23, RZ, PT ;  /* 0x000000ff1700720c */ /* 0x000fe20003fa6270 */
[----:B------:R-:W-:Y:S01]  /*1300*/  @!P4 IMAD.MOV R10, RZ, RZ, -R10 ;  /* 0x000000ffff0ac224 */ /* 0x000fe200078e0a0a */
[C---:B------:R-:W-:Y:S01]  /*1310*/  ISETP.GT.U32.AND P4, PT, R0.reuse, R14, PT ;  /* 0x0000000e0000720c */ /* 0x040fe20003f84070 */
[--C-:B------:R-:W-:Y:S01]  /*1320*/  @!P6 IMAD.IADD R15, R15, 0x1, -R0.reuse ;  /* 0x000000010f0fe824 */ /* 0x100fe200078e0a00 */
[C---:B------:R-:W-:Y:S01]  /*1330*/  ISETP.GT.U32.AND P6, PT, R0.reuse, R17, PT ;  /* 0x000000110000720c */ /* 0x040fe20003fc4070 */
[--C-:B------:R-:W-:Y:S01]  /*1340*/  @!P0 IMAD.IADD R13, R13, 0x1, -R0.reuse ;  /* 0x000000010d0d8824 */ /* 0x100fe200078e0a00 */
[----:B------:R-:W-:Y:S01]  /*1350*/  ISETP.GE.AND P0, PT, R19, RZ, PT ;  /* 0x000000ff1300720c */ /* 0x000fe20003f06270 */
[----:B------:R-:W-:Y:S01]  /*1360*/  @!P2 IMAD.MOV R9, RZ, RZ, -R9 ;  /* 0x000000ffff09a224 */ /* 0x000fe200078e0a09 */
[----:B------:R-:W-:Y:S01]  /*1370*/  IABS R19, R21 ;  /* 0x0000001500137213 */ /* 0x000fe20000000000 */
[----:B------:R-:W-:Y:S01]  /*1380*/  @!P3 IMAD.MOV R11, RZ, RZ, -R11 ;  /* 0x000000ffff0bb224 */ /* 0x000fe200078e0a0b */
[----:B------:R-:W-:Y:S01]  /*1390*/  ISETP.GT.U32.AND P2, PT, R0, R13, PT ;  /* 0x0000000d0000720c */ /* 0x000fe20003f44070 */
[----:B------:R-:W-:Y:S01]  /*13a0*/  @!P1 IMAD.IADD R16, R16, 0x1, -R0 ;  /* 0x0000000110109824 */ /* 0x000fe200078e0a00 */
[----:B------:R-:W-:Y:S01]  /*13b0*/  IABS R23, R27 ;  /* 0x0000001b00177213 */ /* 0x000fe20000000000 */
[----:B------:R-:W-:Y:S01]  /*13c0*/  IMAD.HI.U32 R18, R5, R19, RZ ;  /* 0x0000001305127227 */ /* 0x000fe200078e00ff */
[----:B------:R-:W-:-:S02]  /*13d0*/  ISETP.GE.AND P3, PT, R24, RZ, PT ;  /* 0x000000ff1800720c */ /* 0x000fc40003f66270 */
[----:B------:R-:W-:Y:S01]  /*13e0*/  ISETP.GT.U32.AND P1, PT, R0, R16, PT ;  /* 0x000000100000720c */ /* 0x000fe20003f24070 */
[--C-:B------:R-:W-:Y:S01]  /*13f0*/  @!P4 IMAD.IADD R14, R14, 0x1, -R0.reuse ;  /* 0x000000010e0ec824 */ /* 0x100fe200078e0a00 */
[----:B------:R-:W-:Y:S01]  /*1400*/  ISETP.GE.AND P4, PT, R20, RZ, PT ;  /* 0x000000ff1400720c */ /* 0x000fe20003f86270 */
[----:B------:R-:W-:Y:S01]  /*1410*/  @!P6 IMAD.IADD R17, R17, 0x1, -R0 ;  /* 0x000000011111e824 */ /* 0x000fe200078e0a00 */
[----:B------:R-:W-:Y:S01]  /*1420*/  IABS R20, R26 ;  /* 0x0000001a00147213 */ /* 0x000fe20000000000 */
[----:B------:R-:W-:Y:S01]  /*1430*/  IMAD.MOV R18, RZ, RZ, -R18 ;  /* 0x000000ffff127224 */ /* 0x000fe200078e0a12 */
[----:B------:R-:W-:Y:S01]  /*1440*/  IABS R24, R28 ;  /* 0x0000001c00187213 */ /* 0x000fe20000000000 */
[----:B------:R-:W-:Y:S01]  /*1450*/  @!P2 IMAD.IADD R13, R13, 0x1, -R0 ;  /* 0x000000010d0da824 */ /* 0x000fe200078e0a00 */
[C---:B------:R-:W-:Y:S01]  /*1460*/  ISETP.GT.U32.AND P6, PT, R0.reuse, R17, PT ;  /* 0x000000110000720c */ /* 0x040fe20003fc4070 */
[----:B------:R-:W-:Y:S01]  /*1470*/  IMAD R18, R0, R18, R19 ;  /* 0x0000001200127224 */ /* 0x000fe200078e0213 */
[----:B------:R-:W-:Y:S01]  /*1480*/  ISETP.GE.AND P2, PT, R25, RZ, PT ;  /* 0x000000ff1900720c */ /* 0x000fe20003f46270 */
[----:B------:R-:W-:Y:S01]  /*1490*/  IMAD.HI.U32 R19, R5, R20, RZ ;  /* 0x0000001405137227 */ /* 0x000fe200078e00ff */
[----:B------:R-:W-:-:S02]  /*14a0*/  IABS R25, R29 ;  /* 0x0000001d00197213 */ /* 0x000fc40000000000 */
[----:B------:R-:W-:Y:S01]  /*14b0*/  IABS R79, R60 ;  /* 0x0000003c004f7213 */ /* 0x000fe20000000000 */
[----:B------:R-:W-:Y:S01]  /*14c0*/  IMAD.MOV R19, RZ, RZ, -R19 ;  /* 0x000000ffff137224 */ /* 0x000fe200078e0a13 */
[C---:B------:R-:W-:Y:S01]  /*14d0*/  LOP3.LUT R66, R3.reuse, 0x1c0, RZ, 0xfc, !PT ;  /* 0x000001c003427812 */ /* 0x040fe200078efcff */
[----:B------:R-:W-:Y:S01]  /*14e0*/  @!P1 IMAD.IADD R16, R16, 0x1, -R0 ;  /* 0x0000000110109824 */ /* 0x000fe200078e0a00 */
[C---:B------:R-:W-:Y:S01]  /*14f0*/  ISETP.GT.U32.AND P1, PT, R0.reuse, R18, PT ;  /* 0x000000120000720c */ /* 0x040fe20003f24070 */
[C---:B------:R-:W-:Y:S01]  /*1500*/  IMAD R19, R0.reuse, R19, R20 ;  /* 0x0000001300137224 */ /* 0x040fe200078e0214 */
[----:B------:R-:W-:Y:S01]  /*1510*/  LOP3.LUT R68, R3, 0x1c8, RZ, 0xfc, !PT ;  /* 0x000001c803447812 */ /* 0x000fe200078efcff */
[----:B------:R-:W-:Y:S01]  /*1520*/  @!P6 IMAD.IADD R17, R17, 0x1, -R0 ;  /* 0x000000011111e824 */ /* 0x000fe200078e0a00 */
[----:B------:R-:W-:Y:S01]  /*1530*/  IABS R85, R66 ;  /* 0x0000004200557213 */ /* 0x000fe20000000000 */
[----:B------:R-:W-:Y:S01]  /*1540*/  IMAD.HI.U32 R22, R5, R25, RZ ;  /* 0x0000001905167227 */ /* 0x000fe200078e00ff */
[----:B------:R-:W-:-:S02]  /*1550*/  ISETP.GT.U32.AND P6, PT, R0, R19, PT ;  /* 0x000000130000720c */ /* 0x000fc40003fc4070 */
[----:B------:R-:W-:Y:S01]  /*1560*/  IABS R87, R68 ;  /* 0x0000004400577213 */ /* 0x000fe20000000000 */
[----:B------:R-:W-:Y:S01]  /*1570*/  IMAD.MOV R22, RZ, RZ, -R22 ;  /* 0x000000ffff167224 */ /* 0x000fe200078e0a16 */
[----:B------:R-:W-:Y:S01]  /*1580*/  LOP3.LUT R70, R3, 0x1d0, RZ, 0xfc, !PT ;  /* 0x000001d003467812 */ /* 0x000fe200078efcff */
[----:B------:R-:W-:Y:S01]  /*1590*/  IMAD.HI.U32 R20, R5, R23, RZ ;  /* 0x0000001705147227 */ /* 0x000fe200078e00ff */
[----:B------:R-:W-:Y:S02]  /*15a0*/  LOP3.LUT R72, R3, 0x1e0, RZ, 0xfc, !PT ;  /* 0x000001e003487812 */ /* 0x000fe400078efcff */
[----:B------:R-:W-:Y:S01]  /*15b0*/  IABS R89, R70 ;  /* 0x0000004600597213 */ /* 0x000fe20000000000 */
[--C-:B------:R-:W-:Y:S01]  /*15c0*/  @!P1 IMAD.IADD R18, R18, 0x1, -R0.reuse ;  /* 0x0000000112129824 */ /* 0x100fe200078e0a00 */
[----:B------:R-:W-:Y:S01]  /*15d0*/  ISETP.GE.AND P1, PT, R26, RZ, PT ;  /* 0x000000ff1a00720c */ /* 0x000fe20003f26270 */
[----:B------:R-:W-:Y:S01]  /*15e0*/  @!P0 IMAD.MOV R13, RZ, RZ, -R13 ;  /* 0x000000ffff0d8224 */ /* 0x000fe200078e0a0d */
[----:B------:R-:W-:Y:S01]  /*15f0*/  ISETP.GE.AND P0, PT, R21, RZ, PT ;  /* 0x000000ff1500720c */ /* 0x000fe20003f06270 */
[----:B------:R-:W-:Y:S01]  /*1600*/  @!P6 IMAD.IADD R19, R19, 0x1, -R0 ;  /* 0x000000011313e824 */ /* 0x000fe200078e0a00 */
[C---:B------:R-:W-:Y:S01]  /*1610*/  ISETP.GT.U32.AND P6, PT, R0.reuse, R18, PT ;  /* 0x000000120000720c */ /* 0x040fe20003fc4070 */
[----:B------:R-:W-:Y:S01]  /*1620*/  IMAD R22, R0, R22, R25 ;  /* 0x0000001600167224 */ /* 0x000fe200078e0219 */
[----:B------:R-:W-:Y:S01]  /*1630*/  IABS R91, R72 ;  /* 0x00000048005b7213 */ /* 0x000fe20000000000 */
[----:B------:R-:W-:Y:S01]  /*1640*/  IMAD.MOV R20, RZ, RZ, -R20 ;  /* 0x000000ffff147224 */ /* 0x000fe200078e0a14 */
[----:B------:R-:W-:Y:S01]  /*1650*/  LOP3.LUT R74, R3, 0x1e8, RZ, 0xfc, !PT ;  /* 0x000001e8034a7812 */ /* 0x000fe200078efcff */
[----:B------:R-:W-:Y:S01]  /*1660*/  IMAD.HI.U32 R21, R5, R24, RZ ;  /* 0x0000001805157227 */ /* 0x000fe200078e00ff */
[----:B------:R-:W-:-:S02]  /*1670*/  LOP3.LUT R76, R3, 0x1f0, RZ, 0xfc, !PT ;  /* 0x000001f0034c7812 */ /* 0x000fc400078efcff */
[----:B------:R-:W-:Y:S01]  /*1680*/  IABS R93, R74 ;  /* 0x0000004a005d7213 */ /* 0x000fe20000000000 */
[----:B------:R-:W-:Y:S01]  /*1690*/  IMAD R20, R0, R20, R23 ;  /* 0x0000001400147224 */ /* 0x000fe200078e0217 */
[----:B------:R-:W-:Y:S01]  /*16a0*/  IABS R23, R30 ;  /* 0x0000001e00177213 */ /* 0x000fe20000000000 */
[----:B------:R-:W-:Y:S01]  /*16b0*/  IMAD.MOV R21, RZ, RZ, -R21 ;  /* 0x000000ffff157224 */ /* 0x000fe200078e0a15 */
[----:B------:R-:W-:Y:S01]  /*16c0*/  IABS R95, R76 ;  /* 0x0000004c005f7213 */ /* 0x000fe20000000000 */
[----:B------:R-:W-:Y:S01]  /*16d0*/  @!P6 IMAD.IADD R18, R18, 0x1, -R0 ;  /* 0x000000011212e824 */ /* 0x000fe200078e0a00 */
[C---:B------:R-:W-:Y:S01]  /*16e0*/  ISETP.GT.U32.AND P6, PT, R0.reuse, R22, PT ;  /* 0x000000160000720c */ /* 0x040fe20003fc4070 */
[C---:B------:R-:W-:Y:S02]  /*16f0*/  IMAD R21, R0.reuse, R21, R24 ;  /* 0x0000001500157224 */ /* 0x040fe400078e0218 */
[----:B------:R-:W-:Y:S02]  /*1700*/  IMAD.MOV.U32 R24, RZ, RZ, R23 ;  /* 0x000000ffff187224 */ /* 0x000fe400078e0017 */
[----:B------:R-:W-:Y:S01]  /*1710*/  @!P3 IMAD.MOV R15, RZ, RZ, -R15 ;  /* 0x000000ffff0fb224 */ /* 0x000fe200078e0a0f */
[C---:B------:R-:W-:Y:S01]  /*1720*/  ISETP.GT.U32.AND P3, PT, R0.reuse, R19, PT ;  /* 0x000000130000720c */ /* 0x040fe20003f64070 */
[----:B------:R-:W-:Y:S01]  /*1730*/  @!P4 IMAD.MOV R17, RZ, RZ, -R17 ;  /* 0x000000ffff11c224 */ /* 0x000fe200078e0a11 */
[----:B------:R-:W-:Y:S01]  /*1740*/  ISETP.GE.AND P4, PT, R27, RZ, PT ;  /* 0x000000ff1b00720c */ /* 0x000fe20003f86270 */
[----:B------:R-:W-:Y:S01]  /*1750*/  @!P5 IMAD.MOV R14, RZ, RZ, -R14 ;  /* 0x000000ffff0ed224 */ /* 0x000fe200078e0a0e */
[----:B------:R-:W-:Y:S01]  /*1760*/  ISETP.GT.U32.AND P5, PT, R0, R20, PT ;  /* 0x000000140000720c */ /* 0x000fe20003fa4070 */
[----:B------:R-:W-:Y:S01]  /*1770*/  IMAD.HI.U32 R23, R5, R24, RZ ;  /* 0x0000001805177227 */ /* 0x000fe200078e00ff */
[----:B------:R-:W-:-:S03]  /*1780*/  LOP3.LUT R27, R3, 0x90, RZ, 0xfc, !PT ;  /* 0x00000090031b7812 */ /* 0x000fc600078efcff */
[----:B------:R-:W-:Y:S01]  /*1790*/  @!P2 IMAD.MOV R16, RZ, RZ, -R16 ;  /* 0x000000ffff10a224 */ /* 0x000fe200078e0a10 */
[----:B------:R-:W-:Y:S01]  /*17a0*/  ISETP.GT.U32.AND P2, PT, R0, R21, PT ;  /* 0x000000150000720c */ /* 0x000fe20003f44070 */
[--C-:B------:R-:W-:Y:S01]  /*17b0*/  @!P6 IMAD.IADD R22, R22, 0x1, -R0.reuse ;  /* 0x000000011616e824 */ /* 0x100fe200078e0a00 */
[----:B------:R-:W-:Y:S01]  /*17c0*/  IABS R25, R27 ;  /* 0x0000001b00197213 */ /* 0x000fe20000000000 */
[----:B------:R-:W-:Y:S02]  /*17d0*/  IMAD.MOV R23, RZ, RZ, -R23 ;  /* 0x000000ffff177224 */ /* 0x000fe400078e0a17 */
[----:B------:R-:W-:Y:S01]  /*17e0*/  @!P3 IMAD.IADD R19, R19, 0x1, -R0 ;  /* 0x000000011313b824 */ /* 0x000fe200078e0a00 */
[C---:B------:R-:W-:Y:S01]  /*17f0*/  ISETP.GT.U32.AND P6, PT, R0.reuse, R22, PT ;  /* 0x000000160000720c */ /* 0x040fe20003fc4070 */
[----:B------:R-:W-:Y:S01]  /*1800*/  IMAD R23, R0, R23, R24 ;  /* 0x0000001700177224 */ /* 0x000fe200078e0218 */
[----:B------:R-:W-:Y:S01]  /*1810*/  ISETP.GE.AND P3, PT, R28, RZ, PT ;  /* 0x000000ff1c00720c */ /* 0x000fe20003f66270 */
[----:B------:R-:W-:-:S04]  /*1820*/  IMAD.HI.U32 R24, R5, R25, RZ ;  /* 0x0000001905187227 */ /* 0x000fc800078e00ff */
[----:B------:R-:W-:Y:S01]  /*1830*/  @!P5 IMAD.IADD R20, R20, 0x1, -R0 ;  /* 0x000000011414d824 */ /* 0x000fe200078e0a00 */
[----:B------:R-:W-:Y:S01]  /*1840*/  ISETP.GE.AND P5, PT, R29, RZ, PT ;  /* 0x000000ff1d00720c */ /* 0x000fe20003fa6270 */
[----:B------:R-:W-:Y:S01]  /*1850*/  VIADD R28, R8, 0x98 ;  /* 0x00000098081c7836 */ /* 0x000fe20000000000 */
[----:B------:R-:W-:Y:S01]  /*1860*/  IABS R29, R32 ;  /* 0x00000020001d7213 */ /* 0x000fe20000000000 */
[----:B------:R-:W-:Y:S02]  /*1870*/  IMAD.MOV R24, RZ, RZ, -R24 ;  /* 0x000000ffff187224 */ /* 0x000fe400078e0a18 */
[--C-:B------:R-:W-:Y:S01]  /*1880*/  @!P2 IMAD.IADD R21, R21, 0x1, -R0.reuse ;  /* 0x000000011515a824 */ /* 0x100fe200078e0a00 */
[C---:B------:R-:W-:Y:S01]  /*1890*/  ISETP.GT.U32.AND P2, PT, R0.reuse, R20, PT ;  /* 0x000000140000720c */ /* 0x040fe20003f44070 */
[----:B------:R-:W-:Y:S01]  /*18a0*/  @!P1 IMAD.MOV R19, RZ, RZ, -R19 ;  /* 0x000000ffff139224 */ /* 0x000fe200078e0a13 */
[----:B------:R-:W-:Y:S01]  /*18b0*/  IABS R26, R28 ;  /* 0x0000001c001a7213 */ /* 0x000fe20000000000 */
[C---:B------:R-:W-:Y:S01]  /*18c0*/  IMAD R24, R0.reuse, R24, R25 ;  /* 0x0000001800187224 */ /* 0x040fe200078e0219 */
[----:B------:R-:W-:Y:S01]  /*18d0*/  ISETP.GT.U32.AND P1, PT, R0, R23, PT ;  /* 0x000000170000720c */ /* 0x000fe20003f24070 */
[----:B------:R-:W-:-:S02]  /*18e0*/  @!P6 IMAD.IADD R22, R22, 0x1, -R0 ;  /* 0x000000011616e824 */ /* 0x000fc400078e0a00 */
[----:B------:R-:W-:Y:S01]  /*18f0*/  IMAD.HI.U32 R25, R5, R26, RZ ;  /* 0x0000001a05197227 */ /* 0x000fe200078e00ff */
[----:B------:R-:W-:-:S03]  /*1900*/  ISETP.GT.U32.AND P6, PT, R0, R24, PT ;  /* 0x000000180000720c */ /* 0x000fc60003fc4070 */
[----:B------:R-:W-:Y:S01]  /*1910*/  @!P0 IMAD.MOV R18, RZ, RZ, -R18 ;  /* 0x000000ffff128224 */ /* 0x000fe200078e0a12 */
[----:B------:R-:W-:Y:S01]  /*1920*/  ISETP.GT.U32.AND P0, PT, R0, R21, PT ;  /* 0x000000150000720c */ /* 0x000fe20003f04070 */
[----:B------:R-:W-:Y:S02]  /*1930*/  IMAD.MOV R25, RZ, RZ, -R25 ;  /* 0x000000ffff197224 */ /* 0x000fe400078e0a19 */
[--C-:B------:R-:W-:Y:S01]  /*1940*/  @!P2 IMAD.IADD R20, R20, 0x1, -R0.reuse ;  /* 0x000000011414a824 */ /* 0x100fe200078e0a00 */
[----:B------:R-:W-:Y:S01]  /*1950*/  ISETP.GE.AND P2, PT, R30, RZ, PT ;  /* 0x000000ff1e00720c */ /* 0x000fe20003f46270 */
[----:B------:R-:W-:Y:S01]  /*1960*/  @!P1 IMAD.IADD R23, R23, 0x1, -R0 ;  /* 0x0000000117179824 */ /* 0x000fe200078e0a00 */
[----:B------:R-:W-:Y:S01]  /*1970*/  IABS R30, R33 ;  /* 0x00000021001e7213 */ /* 0x000fe20000000000 */
[----:B------:R-:W-:Y:S01]  /*1980*/  IMAD R25, R0, R25, R26 ;  /* 0x0000001900197224 */ /* 0x000fe200078e021a */
[----:B------:R-:W-:Y:S01]  /*1990*/  ISETP.GE.AND P1, PT, R28, RZ, PT ;  /* 0x000000ff1c00720c */ /* 0x000fe20003f26270 */
[----:B------:R-:W-:Y:S01]  /*19a0*/  @!P6 IMAD.IADD R24, R24, 0x1, -R0 ;  /* 0x000000011818e824 */ /* 0x000fe200078e0a00 */
[C---:B------:R-:W-:Y:S01]  /*19b0*/  ISETP.GT.U32.AND P6, PT, R0.reuse, R23, PT ;  /* 0x000000170000720c */ /* 0x040fe20003fc4070 */
[----:B------:R-:W-:Y:S01]  /*19c0*/  @!P4 IMAD.MOV R20, RZ, RZ, -R20 ;  /* 0x000000ffff14c224 */ /* 0x000fe200078e0a14 */
[----:B------:R-:W-:Y:S01]  /*19d0*/  ISETP.GT.U32.AND P4, PT, R0, R25, PT ;  /* 0x000000190000720c */ /* 0x000fe20003f84070 */
[----:B------:R-:W-:Y:S01]  /*19e0*/  @!P0 IMAD.IADD R21, R21, 0x1, -R0 ;  /* 0x0000000115158824 */ /* 0x000fe200078e0a00 */
[----:B------:R-:W-:Y:S01]  /*19f0*/  ISETP.GE.AND P0, PT, R27, RZ, PT ;  /* 0x000000ff1b00720c */ /* 0x000fe20003f06270 */
[----:B------:R-:W-:Y:S01]  /*1a00*/  IMAD.HI.U32 R28, R5, R30, RZ ;  /* 0x0000001e051c7227 */ /* 0x000fe200078e00ff */
[----:B------:R-:W-:-:S03]  /*1a10*/  IABS R27, R31 ;  /* 0x0000001f001b7213 */ /* 0x000fc60000000000 */
[----:B------:R-:W-:Y:S01]  /*1a20*/  @!P3 IMAD.MOV R21, RZ, RZ, -R21 ;  /* 0x000000ffff15b224 */ /* 0x000fe200078e0a15 */
[----:B------:R-:W-:Y:S01]  /*1a30*/  ISETP.GT.U32.AND P3, PT, R0, R24, PT ;  /* 0x000000180000720c */ /* 0x000fe20003f64070 */
[----:B------:R-:W-:-:S04]  /*1a40*/  IMAD.HI.U32 R26, R5, R27, RZ ;  /* 0x0000001b051a7227 */ /* 0x000fc800078e00ff */
[----:B------:R-:W-:Y:S02]  /*1a50*/  IMAD.MOV R26, RZ, RZ, -R26 ;  /* 0x000000ffff1a7224 */ /* 0x000fe400078e0a1a */
[--C-:B------:R-:W-:Y:S02]  /*1a60*/  @!P6 IMAD.IADD R23, R23, 0x1, -R0.reuse ;  /* 0x000000011717e824 */ /* 0x100fe400078e0a00 */
[----:B------:R-:W-:Y:S01]  /*1a70*/  @!P4 IMAD.IADD R25, R25, 0x1, -R0 ;  /* 0x000000011919c824 */ /* 0x000fe200078e0a00 */
[----:B------:R-:W-:Y:S01]  /*1a80*/  ISETP.GE.AND P4, PT, R33, RZ, PT ;  /* 0x000000ff2100720c */ /* 0x000fe20003f86270 */
[C---:B------:R-:W-:Y:S01]  /*1a90*/  IMAD R26, R0.reuse, R26, R27 ;  /* 0x0000001a001a7224 */ /* 0x040fe200078e021b */
[----:B------:R-:W-:Y:S01]  /*1aa0*/  IABS R33, R36 ;  /* 0x0000002400217213 */ /* 0x000fe20000000000 */
[----:B------:R-:W-:Y:S01]  /*1ab0*/  @!P2 IMAD.MOV R23, RZ, RZ, -R23 ;  /* 0x000000ffff17a224 */ /* 0x000fe200078e0a17 */
[C---:B------:R-:W-:Y:S01]  /*1ac0*/  ISETP.GT.U32.AND P2, PT, R0.reuse, R25, PT ;  /* 0x000000190000720c */ /* 0x040fe20003f44070 */
[----:B------:R-:W-:Y:S01]  /*1ad0*/  @!P5 IMAD.MOV R22, RZ, RZ, -R22 ;  /* 0x000000ffff16d224 */ /* 0x000fe200078e0a16 */
[----:B------:R-:W-:Y:S01]  /*1ae0*/  ISETP.GE.AND P5, PT, R31, RZ, PT ;  /* 0x000000ff1f00720c */ /* 0x000fe20003fa6270 */
[----:B------:R-:W-:Y:S01]  /*1af0*/  IMAD.MOV R31, RZ, RZ, -R28 ;  /* 0x000000ffff1f7224 */ /* 0x000fe200078e0a1c */
[----:B------:R-:W-:Y:S01]  /*1b00*/  ISETP.GT.U32.AND P6, PT, R0, R26, PT ;  /* 0x0000001a0000720c */ /* 0x000fe20003fc4070 */
[----:B------:R-:W-:-:S04]  /*1b10*/  IMAD.HI.U32 R27, R5, R29, RZ ;  /* 0x0000001d051b7227 */ /* 0x000fc800078e00ff */
[----:B------:R-:W-:Y:S02]  /*1b20*/  IMAD R28, R0, R31, R30 ;  /* 0x0000001f001c7224 */ /* 0x000fe400078e021e */
[--C-:B------:R-:W-:Y:S01]  /*1b30*/  @!P3 IMAD.IADD R24, R24, 0x1, -R0.reuse ;  /* 0x000000011818b824 */ /* 0x100fe200078e0a00 */
[----:B------:R-:W-:Y:S01]  /*1b40*/  ISETP.GE.AND P3, PT, R32, RZ, PT ;  /* 0x000000ff2000720c */ /* 0x000fe20003f66270 */
[--C-:B------:R-:W-:Y:S01]  /*1b50*/  @!P2 IMAD.IADD R25, R25, 0x1, -R0.reuse ;  /* 0x000000011919a824 */ /* 0x100fe200078e0a00 */
[----:B------:R-:W-:Y:S01]  /*1b60*/  ISETP.GT.U32.AND P2, PT, R0, R28, PT ;  /* 0x0000001c0000720c */ /* 0x000fe20003f44070 */
[----:B------:R-:W-:Y:S02]  /*1b70*/  IMAD.MOV R27, RZ, RZ, -R27 ;  /* 0x000000ffff1b7224 */ /* 0x000fe400078e0a1b */
[----:B------:R-:W-:Y:S02]  /*1b80*/  VIADD R32, R8, 0xb8 ;  /* 0x000000b808207836 */ /* 0x000fe40000000000 */
[----:B------:R-:W-:-:S02]  /*1b90*/  @!P6 IMAD.IADD R26, R26, 0x1, -R0 ;  /* 0x000000011a1ae824 */ /* 0x000fc400078e0a00 */
[C---:B------:R-:W-:Y:S01]  /*1ba0*/  IMAD R27, R0.reuse, R27, R29 ;  /* 0x0000001b001b7224 */ /* 0x040fe200078e021d */
[----:B------:R-:W-:Y:S01]  /*1bb0*/  IABS R30, R32 ;  /* 0x00000020001e7213 */ /* 0x000fe20000000000 */
[----:B------:R-:W-:Y:S01]  /*1bc0*/  @!P0 IMAD.MOV R24, RZ, RZ, -R24 ;  /* 0x000000ffff188224 */ /* 0x000fe200078e0a18 */
[C---:B------:R-:W-:Y:S01]  /*1bd0*/  ISETP.GT.U32.AND P6, PT, R0.reuse, R26, PT ;  /* 0x0000001a0000720c */ /* 0x040fe20003fc4070 */
[----:B------:R-:W-:Y:S01]  /*1be0*/  @!P1 IMAD.MOV R25, RZ, RZ, -R25 ;  /* 0x000000ffff199224 */ /* 0x000fe200078e0a19 */
[----:B------:R-:W-:Y:S01]  /*1bf0*/  ISETP.GT.U32.AND P0, PT, R0, R27, PT ;  /* 0x0000001b0000720c */ /* 0x000fe20003f04070 */
[----:B------:R-:W-:-:S04]  /*1c00*/  IMAD.HI.U32 R29, R5, R30, RZ ;  /* 0x0000001e051d7227 */ /* 0x000fc800078e00ff */
[----:B------:R-:W-:Y:S02]  /*1c10*/  @!P2 IMAD.IADD R28, R28, 0x1, -R0 ;  /* 0x000000011c1ca824 */ /* 0x000fe400078e0a00 */
[----:B------:R-:W-:Y:S02]  /*1c20*/  IMAD.MOV R29, RZ, RZ, -R29 ;  /* 0x000000ffff1d7224 */ /* 0x000fe400078e0a1d */
[----:B------:R-:W-:Y:S01]  /*1c30*/  IMAD.HI.U32 R31, R5, R34, RZ ;  /* 0x00000022051f7227 */ /* 0x000fe200078e00ff */
[----:B------:R-:W-:-:S03]  /*1c40*/  ISETP.GT.U32.AND P2, PT, R0, R28, PT ;  /* 0x0000001c0000720c */ /* 0x000fc60003f44070 */
[----:B------:R-:W-:Y:S02]  /*1c50*/  IMAD R29, R0, R29, R30 ;  /* 0x0000001d001d7224 */ /* 0x000fe400078e021e */
[--C-:B------:R-:W-:Y:S01]  /*1c60*/  @!P6 IMAD.IADD R26, R26, 0x1, -R0.reuse ;  /* 0x000000011a1ae824 */ /* 0x100fe200078e0a00 */
[----:B------:R-:W-:Y:S01]  /*1c70*/  ISETP.GE.AND P6, PT, R32, RZ, PT ;  /* 0x000000ff2000720c */ /* 0x000fe20003fc6270 */
[----:B------:R-:W-:Y:S01]  /*1c80*/  @!P0 IMAD.IADD R27, R27, 0x1, -R0 ;  /* 0x000000011b1b8824 */ /* 0x000fe200078e0a00 */
[----:B------:R-:W-:Y:S01]  /*1c90*/  ISETP.GT.U32.AND P0, PT, R0, R29, PT ;  /* 0x0000001d0000720c */ /* 0x000fe20003f04070 */
[----:B------:R-:W-:-:S03]  /*1ca0*/  IMAD.HI.U32 R32, R5, R35, RZ ;  /* 0x0000002305207227 */ /* 0x000fc600078e00ff */
[----:B------:R-:W-:Y:S01]  /*1cb0*/  ISETP.GT.U32.AND P1, PT, R0, R27, PT ;  /* 0x0000001b0000720c */ /* 0x000fe20003f24070 */
[----:B------:R-:W-:Y:S02]  /*1cc0*/  IMAD.MOV R32, RZ, RZ, -R32 ;  /* 0x000000ffff207224 */ /* 0x000fe400078e0a20 */
[----:B------:R-:W-:Y:S02]  /*1cd0*/  @!P2 IMAD.IADD R28, R28, 0x1, -R0 ;  /* 0x000000011c1ca824 */ /* 0x000fe400078e0a00 */
[----:B------:R-:W-:Y:S02]  /*1ce0*/  IMAD R32, R0, R32, R35 ;  /* 0x0000002000207224 */ /* 0x000fe400078e0223 */
[----:B------:R-:W-:-:S04]  /*1cf0*/  IMAD.HI.U32 R30, R5, R33, RZ ;  /* 0x00000021051e7227 */ /* 0x000fc800078e00ff */
[----:B------:R-:W-:Y:S01]  /*1d00*/  @!P4 IMAD.MOV R28, RZ, RZ, -R28 ;  /* 0x000000ffff1cc224 */ /* 0x000fe200078e0a1c */
[----:B------:R-:W-:Y:S01]  /*1d10*/  ISETP.GT.U32.AND P4, PT, R0, R32, PT ;  /* 0x000000200000720c */ /* 0x000fe20003f84070 */
[----:B------:R-:W-:Y:S02]  /*1d20*/  IMAD.MOV R30, RZ, RZ, -R30 ;  /* 0x000000ffff1e7224 */ /* 0x000fe400078e0a1e */
[----:B------:R-:W-:Y:S02]  /*1d30*/  IMAD.MOV R31, RZ, RZ, -R31 ;  /* 0x000000ffff1f7224 */ /* 0x000fe400078e0a1f */
[----:B------:R-:W-:Y:S02]  /*1d40*/  @!P0 IMAD.IADD R29, R29, 0x1, -R0 ;  /* 0x000000011d1d8824 */ /* 0x000fe400078e0a00 */
[----:B------:R-:W-:Y:S02]  /*1d50*/  VIADD R39, R8, 0xd8 ;  /* 0x000000d808277836 */ /* 0x000fe40000000000 */
[C---:B------:R-:W-:Y:S01]  /*1d60*/  IMAD R30, R0.reuse, R30, R33 ;  /* 0x0000001e001e7224 */ /* 0x040fe200078e0221 */
[C---:B------:R-:W-:Y:S01]  /*1d70*/  ISETP.GT.U32.AND P0, PT, R0.reuse, R29, PT ;  /* 0x0000001d0000720c */ /* 0x040fe20003f04070 */
[C---:B------:R-:W-:Y:S01]  /*1d80*/  IMAD R31, R0.reuse, R31, R34 ;  /* 0x0000001f001f7224 */ /* 0x040fe200078e0222 */
[----:B------:R-:W-:Y:S01]  /*1d90*/  IABS R34, R39 ;  /* 0x0000002700227213 */ /* 0x000fe20000000000 */
[----:B------:R-:W-:Y:S01]  /*1da0*/  @!P1 IMAD.IADD R27, R27, 0x1, -R0 ;  /* 0x000000011b1b9824 */ /* 0x000fe200078e0a00 */
[----:B------:R-:W-:Y:S01]  /*1db0*/  ISETP.GT.U32.AND P1, PT, R0, R30, PT ;  /* 0x0000001e0000720c */ /* 0x000fe20003f24070 */
[----:B------:R-:W-:Y:S01]  /*1dc0*/  @!P5 IMAD.MOV R26, RZ, RZ, -R26 ;  /* 0x000000ffff1ad224 */ /* 0x000fe200078e0a1a */
[----:B------:R-:W-:Y:S01]  /*1dd0*/  ISETP.GE.AND P5, PT, R36, RZ, PT ;  /* 0x000000ff2400720c */ /* 0x000fe20003fa6270 */
[----:B------:R-:W-:Y:S01]  /*1de0*/  IMAD.HI.U32 R33, R5, R34, RZ ;  /* 0x0000002205217227 */ /* 0x000fe200078e00ff */
[----:B------:R-:W-:-:S02]  /*1df0*/  IABS R36, R40 ;  /* 0x0000002800247213 */ /* 0x000fc40000000000 */
[----:B------:R-:W-:Y:S01]  /*1e00*/  ISETP.GT.U32.AND P2, PT, R0, R31, PT ;  /* 0x0000001f0000720c */ /* 0x000fe20003f44070 */
[--C-:B------:R-:W-:Y:S02]  /*1e10*/  @!P4 IMAD.IADD R32, R32, 0x1, -R0.reuse ;  /* 0x000000012020c824 */ /* 0x100fe400078e0a00 */
[----:B------:R-:W-:Y:S02]  /*1e20*/  IMAD.MOV R33, RZ, RZ, -R33 ;  /* 0x000000ffff217224 */ /* 0x000fe400078e0a21 */
[----:B------:R-:W-:Y:S01]  /*1e30*/  @!P0 IMAD.IADD R29, R29, 0x1, -R0 ;  /* 0x000000011d1d8824 */ /* 0x000fe200078e0a00 */
[C---:B------:R-:W-:Y:S01]  /*1e40*/  ISETP.GT.U32.AND P4, PT, R0.reuse, R32, PT ;  /* 0x000000200000720c */ /* 0x040fe20003f84070 */
[----:B------:R-:W-:Y:S01]  /*1e50*/  IMAD R33, R0, R33, R34 ;  /* 0x0000002100217224 */ /* 0x000fe200078e0222 */
[----:B------:R-:W-:Y:S01]  /*1e60*/  ISETP.GE.AND P0, PT, R38, RZ, PT ;  /* 0x000000ff2600720c */ /* 0x000fe20003f06270 */
[----:B------:R-:W-:Y:S01]  /*1e70*/  IMAD.HI.U32 R34, R5, R36, RZ ;  /* 0x0000002405227227 */ /* 0x000fe200078e00ff */
[----:B------:R-:W-:-:S03]  /*1e80*/  IABS R38, R41 ;  /* 0x0000002900267213 */ /* 0x000fc60000000000 */
[----:B------:R-:W-:Y:S01]  /*1e90*/  @!P3 IMAD.MOV R27, RZ, RZ, -R27 ;  /* 0x000000ffff1bb224 */ /* 0x000fe200078e0a1b */
[----:B------:R-:W-:Y:S01]  /*1ea0*/  ISETP.GE.AND P3, PT, R37, RZ, PT ;  /* 0x000000ff2500720c */ /* 0x000fe20003f66270 */
[----:B------:R-:W-:Y:S02]  /*1eb0*/  @!P1 IMAD.IADD R30, R30, 0x1, -R0 ;  /* 0x000000011e1e9824 */ /* 0x000fe400078e0a00 */
[----:B------:R-:W-:Y:S02]  /*1ec0*/  IMAD.MOV R37, RZ, RZ, -R34 ;  /* 0x000000ffff257224 */ /* 0x000fe400078e0a22 */
[----:B------:R-:W-:Y:S01]  /*1ed0*/  IMAD.HI.U32 R35, R5, R38, RZ ;  /* 0x0000002605237227 */ /* 0x000fe200078e00ff */
[----:B------:R-:W-:-:S03]  /*1ee0*/  ISETP.GT.U32.AND P1, PT, R0, R30, PT ;  /* 0x0000001e0000720c */ /* 0x000fc60003f24070 */
[----:B------:R-:W-:Y:S01]  /*1ef0*/  @!P6 IMAD.MOV R29, RZ, RZ, -R29 ;  /* 0x000000ffff1de224 */ /* 0x000fe200078e0a1d */
[C---:B------:R-:W-:Y:S01]  /*1f00*/  ISETP.GT.U32.AND P6, PT, R0.reuse, R33, PT ;  /* 0x000000210000720c */ /* 0x040fe20003fc4070 */
[----:B------:R-:W-:Y:S02]  /*1f10*/  IMAD R34, R0, R37, R36 ;  /* 0x0000002500227224 */ /* 0x000fe400078e0224 */
[----:B------:R-:W-:Y:S02]  /*1f20*/  IMAD.MOV R35, RZ, RZ, -R35 ;  /* 0x000000ffff237224 */ /* 0x000fe400078e0a23 */
[----:B------:R-:W-:Y:S01]  /*1f30*/  @!P4 IMAD.IADD R32, R32, 0x1, -R0 ;  /* 0x000000012020c824 */ /* 0x000fe200078e0a00 */
[C---:B------:R-:W-:Y:S01]  /*1f40*/  ISETP.GT.U32.AND P4, PT, R0.reuse, R34, PT ;  /* 0x000000220000720c */ /* 0x040fe20003f84070 */
[----:B------:R-:W-:Y:S02]  /*1f50*/  IMAD R35, R0, R35, R38 ;  /* 0x0000002300237224 */ /* 0x000fe400078e0226 */
[----:B------:R-:W-:-:S02]  /*1f60*/  @!P2 IMAD.IADD R31, R31, 0x1, -R0 ;  /* 0x000000011f1fa824 */ /* 0x000fc400078e0a00 */
[----:B------:R-:W-:Y:S01]  /*1f70*/  @!P0 IMAD.MOV R32, RZ, RZ, -R32 ;  /* 0x000000ffff208224 */ /* 0x000fe200078e0a20 */
[----:B------:R-:W-:Y:S01]  /*1f80*/  ISETP.GT.U32.AND P0, PT, R0, R35, PT ;  /* 0x000000230000720c */ /* 0x000fe20003f04070 */
[--C-:B------:R-:W-:Y:S01]  /*1f90*/  @!P1 IMAD.IADD R30, R30, 0x1, -R0.reuse ;  /* 0x000000011e1e9824 */ /* 0x100fe200078e0a00 */
[----:B------:R-:W-:Y:S01]  /*1fa0*/  ISETP.GT.U32.AND P2, PT, R0, R31, PT ;  /* 0x0000001f0000720c */ /* 0x000fe20003f44070 */
[----:B------:R-:W-:Y:S01]  /*1fb0*/  @!P6 IMAD.IADD R33, R33, 0x1, -R0 ;  /* 0x000000012121e824 */ /* 0x000fe200078e0a00 */
[----:B------:R-:W-:Y:S01]  /*1fc0*/  ISETP.GE.AND P1, PT, R39, RZ, PT ;  /* 0x000000ff2700720c */ /* 0x000fe20003f26270 */
[----:B------:R-:W-:Y:S01]  /*1fd0*/  @!P5 IMAD.MOV R30, RZ, RZ, -R30 ;  /* 0x000000ffff1ed224 */ /* 0x000fe200078e0a1e */
[----:B------:R-:W-:Y:S01]  /*1fe0*/  LOP3.LUT R39, R3, 0xf0, RZ, 0xfc, !PT ;  /* 0x000000f003277812 */ /* 0x000fe200078efcff */
[--C-:B------:R-:W-:Y:S01]  /*1ff0*/  @!P4 IMAD.IADD R34, R34, 0x1, -R0.reuse ;  /* 0x000000012222c824 */ /* 0x100fe200078e0a00 */
[----:B------:R-:W-:Y:S01]  /*2000*/  ISETP.GT.U32.AND P5, PT, R0, R33, PT ;  /* 0x000000210000720c */ /* 0x000fe20003fa4070 */
[C---:B------:R-:W-:Y:S01]  /*2010*/  VIADD R38, R8.reuse, 0xf8 ;  /* 0x000000f808267836 */ /* 0x040fe20000000000 */
[----:B------:R-:W-:Y:S01]  /*2020*/  IABS R37, R39 ;  /* 0x0000002700257213 */ /* 0x000fe20000000000 */
[----:B------:R-:W-:Y:S01]  /*2030*/  VIADD R48, R8, 0x118 ;  /* 0x0000011808307836 */ /* 0x000fe20000000000 */
[----:B------:R-:W-:Y:S01]  /*2040*/  ISETP.GT.U32.AND P4, PT, R0, R34, PT ;  /* 0x000000220000720c */ /* 0x000fe20003f84070 */
[----:B------:R-:W-:Y:S01]  /*2050*/  @!P0 IMAD.IADD R35, R35, 0x1, -R0 ;  /* 0x0000000123238824 */ /* 0x000fe200078e0a00 */
[----:B------:R-:W-:Y:S01]  /*2060*/  ISETP.GE.AND P6, PT, R41, RZ, PT ;  /* 0x000000ff2900720c */ /* 0x000fe20003fc6270 */
[----:B------:R-:W-:Y:S01]  /*2070*/  IMAD.HI.U32 R36, R5, R37, RZ ;  /* 0x0000002505247227 */ /* 0x000fe200078e00ff */
[----:B------:R-:W-:-:S02]  /*2080*/  LOP3.LUT R41, R3, 0x100, RZ, 0xfc, !PT ;  /* 0x0000010003297812 */ /* 0x000fc400078efcff */
[----:B------:R-:W-:Y:S01]  /*2090*/  ISETP.GT.U32.AND P0, PT, R0, R35, PT ;  /* 0x000000230000720c */ /* 0x000fe20003f04070 */
[----:B------:R-:W-:Y:S01]  /*20a0*/  @!P2 IMAD.IADD R31, R31, 0x1, -R0 ;  /* 0x000000011f1fa824 */ /* 0x000fe200078e0a00 */
[----:B------:R-:W-:Y:S01]  /*20b0*/  ISETP.GE.AND P2, PT, R40, RZ, PT ;  /* 0x000000ff2800720c */ /* 0x000fe20003f46270 */
[----:B------:R-:W-:Y:S01]  /*20c0*/  IMAD.MOV R36, RZ, RZ, -R36 ;  /* 0x000000ffff247224 */ /* 0x000fe200078e0a24 */
[----:B------:R-:W-:Y:S01]  /*20d0*/  IABS R40, R41 ;  /* 0x0000002900287213 */ /* 0x000fe20000000000 */
[----:B------:R-:W-:Y:S01]  /*20e0*/  @!P3 IMAD.MOV R31, RZ, RZ, -R31 ;  /* 0x000000ffff1fb224 */ /* 0x000fe200078e0a1f */
[----:B------:R-:W-:Y:S01]  /*20f0*/  ISETP.GE.AND P3, PT, R39, RZ, PT ;  /* 0x000000ff2700720c */ /* 0x000fe20003f66270 */
[----:B------:R-:W-:Y:S01]  /*2100*/  @!P5 IMAD.IADD R33, R33, 0x1, -R0 ;  /* 0x000000012121d824 */ /* 0x000fe200078e0a00 */
[----:B------:R-:W-:Y:S01]  /*2110*/  ISETP.GE.AND P5, PT, R38, RZ, PT ;  /* 0x000000ff2600720c */ /* 0x000fe20003fa6270 */
[----:B------:R-:W-:Y:S01]  /*2120*/  IMAD R36, R0, R36, R37 ;  /* 0x0000002400247224 */ /* 0x000fe200078e0225 */
[----:B------:R-:W-:Y:S01]  /*2130*/  IABS R39, R38 ;  /* 0x0000002600277213 */ /* 0x000fe20000000000 */
[----:B------:R-:W-:Y:S01]  /*2140*/  IMAD.HI.U32 R38, R5, R40, RZ ;  /* 0x0000002805267227 */ /* 0x000fe200078e00ff */
[----:B------:R-:W-:-:S03]  /*2150*/  IABS R46, R48 ;  /* 0x00000030002e7213 */ /* 0x000fc60000000000 */
[----:B------:R-:W-:Y:S01]  /*2160*/  @!P4 IMAD.IADD R34, R34, 0x1, -R0 ;  /* 0x000000012222c824 */ /* 0x000fe200078e0a00 */
[----:B------:R-:W-:Y:S01]  /*2170*/  ISETP.GE.AND P4, PT, R41, RZ, PT ;  /* 0x000000ff2900720c */ /* 0x000fe20003f86270 */
[----:B------:R-:W-:Y:S01]  /*2180*/  @!P1 IMAD.MOV R33, RZ, RZ, -R33 ;  /* 0x000000ffff219224 */ /* 0x000fe200078e0a21 */
[C---:B------:R-:W-:Y:S01]  /*2190*/  ISETP.GT.U32.AND P1, PT, R0.reuse, R36, PT ;  /* 0x000000240000720c */ /* 0x040fe20003f24070 */
[----:B------:R-:W-:Y:S02]  /*21a0*/  IMAD.MOV R41, RZ, RZ, -R38 ;  /* 0x000000ffff297224 */ /* 0x000fe400078e0a26 */
[----:B------:R-:W-:Y:S02]  /*21b0*/  @!P0 IMAD.IADD R35, R35, 0x1, -R0 ;  /* 0x0000000123238824 */ /* 0x000fe400078e0a00 */
[----:B------:R-:W-:Y:S02]  /*21c0*/  IMAD R38, R0, R41, R40 ;  /* 0x0000002900267224 */ /* 0x000fe400078e0228 */
[----:B------:R-:W-:-:S02]  /*21d0*/  @!P6 IMAD.MOV R35, RZ, RZ, -R35 ;  /* 0x000000ffff23e224 */ /* 0x000fc400078e0a23 */
[----:B------:R-:W-:Y:S01]  /*21e0*/  IMAD.HI.U32 R37, R5, R39, RZ ;  /* 0x0000002705257227 */ /* 0x000fe200078e00ff */
[----:B------:R-:W-:-:S03]  /*21f0*/  ISETP.GT.U32.AND P6, PT, R0, R38, PT ;  /* 0x000000260000720c */ /* 0x000fc60003fc4070 */
[----:B------:R-:W-:Y:S02]  /*2200*/  @!P1 IMAD.IADD R36, R36, 0x1, -R0 ;  /* 0x0000000124249824 */ /* 0x000fe400078e0a00 */
[----:B------:R-:W-:Y:S02]  /*2210*/  IMAD.MOV R37, RZ, RZ, -R37 ;  /* 0x000000ffff257224 */ /* 0x000fe400078e0a25 */
[----:B------:R-:W-:Y:S01]  /*2220*/  @!P2 IMAD.MOV R34, RZ, RZ, -R34 ;  /* 0x000000ffff22a224 */ /* 0x000fe200078e0a22 */
[C---:B------:R-:W-:Y:S01]  /*2230*/  ISETP.GT.U32.AND P1, PT, R0.reuse, R36, PT ;  /* 0x000000240000720c */ /* 0x040fe20003f24070 */
[C---:B------:R-:W-:Y:S01]  /*2240*/  IMAD R37, R0.reuse, R37, R39 ;  /* 0x0000002500257224 */ /* 0x040fe200078e0227 */
[----:B------:R-:W-:Y:S01]  /*2250*/  ISETP.GE.AND P2, PT, R43, RZ, PT ;  /* 0x000000ff2b00720c */ /* 0x000fe20003f46270 */
[----:B------:R-:W-:Y:S01]  /*2260*/  IMAD.HI.U32 R39, R5, R42, RZ ;  /* 0x0000002a05277227 */ /* 0x000fe200078e00ff */
[----:B------:R-:W-:Y:S02]  /*2270*/  LOP3.LUT R43, R3, 0x110, RZ, 0xfc, !PT ;  /* 0x00000110032b7812 */ /* 0x000fe400078efcff */
[----:B------:R-:W-:Y:S01]  /*2280*/  ISETP.GT.U32.AND P0, PT, R0, R37, PT ;  /* 0x000000250000720c */ /* 0x000fe20003f04070 */
[----:B------:R-:W-:-:S02]  /*2290*/  IMAD.MOV R39, RZ, RZ, -R39 ;  /* 0x000000ffff277224 */ /* 0x000fc400078e0a27 */
[----:B------:R-:W-:Y:S02]  /*22a0*/  @!P6 IMAD.IADD R38, R38, 0x1, -R0 ;  /* 0x000000012626e824 */ /* 0x000fe400078e0a00 */
[----:B------:R-:W-:Y:S01]  /*22b0*/  IMAD R39, R0, R39, R42 ;  /* 0x0000002700277224 */ /* 0x000fe200078e022a */
[----:B------:R-:W-:Y:S01]  /*22c0*/  IABS R42, R43 ;  /* 0x0000002b002a7213 */ /* 0x000fe20000000000 */
[----:B------:R-:W-:Y:S01]  /*22d0*/  @!P1 IMAD.IADD R36, R36, 0x1, -R0 ;  /* 0x0000000124249824 */ /* 0x000fe200078e0a00 */
[C---:B------:R-:W-:Y:S01]  /*22e0*/  ISETP.GT.U32.AND P6, PT, R0.reuse, R38, PT ;  /* 0x000000260000720c */ /* 0x040fe20003fc4070 */
[----:B------:R-:W-:Y:S01]  /*22f0*/  IMAD.HI.U32 R41, R5, R46, RZ ;  /* 0x0000002e05297227 */ /* 0x000fe200078e00ff */
[----:B------:R-:W-:-:S03]  /*2300*/  ISETP.GT.U32.AND P1, PT, R0, R39, PT ;  /* 0x000000270000720c */ /* 0x000fc60003f24070 */
[----:B------:R-:W-:-:S04]  /*2310*/  IMAD.HI.U32 R40, R5, R42, RZ ;  /* 0x0000002a05287227 */ /* 0x000fc800078e00ff */
[----:B------:R-:W-:Y:S01]  /*2320*/  @!P3 IMAD.MOV R36, RZ, RZ, -R36 ;  /* 0x000000ffff24b224 */ /* 0x000fe200078e0a24 */
[----:B------:R-:W-:Y:S01]  /*2330*/  ISETP.GE.AND P3, PT, R43, RZ, PT ;  /* 0x000000ff2b00720c */ /* 0x000fe20003f66270 */
[----:B------:R-:W-:Y:S02]  /*2340*/  IMAD.MOV R41, RZ, RZ, -R41 ;  /* 0x000000ffff297224 */ /* 0x000fe400078e0a29 */
[----:B------:R-:W-:Y:S02]  /*2350*/  IMAD.MOV R43, RZ, RZ, -R40 ;  /* 0x000000ffff2b7224 */ /* 0x000fe400078e0a28 */
[----:B------:R-:W-:Y:S02]  /*2360*/  @!P0 IMAD.IADD R37, R37, 0x1, -R0 ;  /* 0x0000000125258824 */ /* 0x000fe400078e0a00 */
[----:B------:R-:W-:Y:S02]  /*2370*/  IMAD R41, R0, R41, R46 ;  /* 0x0000002900297224 */ /* 0x000fe400078e022e */
[----:B------:R-:W-:Y:S01]  /*2380*/  @!P6 IMAD.IADD R38, R38, 0x1, -R0 ;  /* 0x000000012626e824 */ /* 0x000fe200078e0a00 */
[C---:B------:R-:W-:Y:S01]  /*2390*/  ISETP.GT.U32.AND P0, PT, R0.reuse, R37, PT ;  /* 0x000000250000720c */ /* 0x040fe20003f04070 */
[----:B------:R-:W-:Y:S01]  /*23a0*/  IMAD R40, R0, R43, R42 ;  /* 0x0000002b00287224 */ /* 0x000fe200078e022a */
[----:B------:R-:W-:Y:S01]  /*23b0*/  LOP3.LUT R43, R3, 0x128, RZ, 0xfc, !PT ;  /* 0x00000128032b7812 */ /* 0x000fe200078efcff */
[----:B------:R-:W-:-:S02]  /*23c0*/  @!P1 IMAD.IADD R39, R39, 0x1, -R0 ;  /* 0x0000000127279824 */ /* 0x000fc400078e0a00 */
[----:B------:R-:W-:Y:S01]  /*23d0*/  @!P4 IMAD.MOV R38, RZ, RZ, -R38 ;  /* 0x000000ffff26c224 */ /* 0x000fe200078e0a26 */
[C---:B------:R-:W-:Y:S01]  /*23e0*/  ISETP.GT.U32.AND P4, PT, R0.reuse, R41, PT ;  /* 0x000000290000720c */ /* 0x040fe20003f84070 */
[----:B------:R-:W-:Y:S01]  /*23f0*/  IMAD.HI.U32 R42, R5, R47, RZ ;  /* 0x0000002f052a7227 */ /* 0x000fe200078e00ff */
[C---:B------:R-:W-:Y:S02]  /*2400*/  ISETP.GT.U32.AND P6, PT, R0.reuse, R40, PT ;  /* 0x000000280000720c */ /* 0x040fe40003fc4070 */
[----:B------:R-:W-:Y:S01]  /*2410*/  ISETP.GT.U32.AND P1, PT, R0, R39, PT ;  /* 0x000000270000720c */ /* 0x000fe20003f24070 */
[----:B------:R-:W-:Y:S02]  /*2420*/  IMAD.MOV R42, RZ, RZ, -R42 ;  /* 0x000000ffff2a7224 */ /* 0x000fe400078e0a2a */
[--C-:B------:R-:W-:Y:S01]  /*2430*/  @!P0 IMAD.IADD R37, R37, 0x1, -R0.reuse ;  /* 0x0000000125258824 */ /* 0x100fe200078e0a00 */
[----:B------:R-:W-:Y:S01]  /*2440*/  ISETP.GE.AND P0, PT, R48, RZ, PT ;  /* 0x000000ff3000720c */ /* 0x000fe20003f06270 */
[----:B------:R-:W-:Y:S01]  /*2450*/  IMAD R42, R0, R42, R47 ;  /* 0x0000002a002a7224 */ /* 0x000fe200078e022f */
[----:B------:R-:W-:Y:S01]  /*2460*/  IABS R47, R43 ;  /* 0x0000002b002f7213 */ /* 0x000fe20000000000 */
[----:B------:R-:W-:Y:S01]  /*2470*/  @!P5 IMAD.MOV R37, RZ, RZ, -R37 ;  /* 0x000000ffff25d224 */ /* 0x000fe200078e0a25 */
[----:B------:R-:W-:Y:S01]  /*2480*/  LOP3.LUT R48, R3, 0x130, RZ, 0xfc, !PT ;  /* 0x0000013003307812 */ /* 0x000fe200078efcff */
[--C-:B------:R-:W-:Y:S01]  /*2490*/  @!P4 IMAD.IADD R41, R41, 0x1, -R0.reuse ;  /* 0x000000012929c824 */ /* 0x100fe200078e0a00 */
[----:B------:R-:W-:Y:S01]  /*24a0*/  ISETP.GE.AND P5, PT, R49, RZ, PT ;  /* 0x000000ff3100720c */ /* 0x000fe20003fa6270 */
[--C-:B------:R-:W-:Y:S01]  /*24b0*/  @!P6 IMAD.IADD R40, R40, 0x1, -R0.reuse ;  /* 0x000000012828e824 */ /* 0x100fe200078e0a00 */
[----:B------:R-:W-:Y:S01]  /*24c0*/  IABS R49, R48 ;  /* 0x0000003000317213 */ /* 0x000fe20000000000 */
[----:B------:R-:W-:Y:S01]  /*24d0*/  @!P1 IMAD.IADD R39, R39, 0x1, -R0 ;  /* 0x0000000127279824 */ /* 0x000fe200078e0a00 */
[----:B------:R-:W-:Y:S01]  /*24e0*/  ISETP.GE.AND P1, PT, R43, RZ, PT ;  /* 0x000000ff2b00720c */ /* 0x000fe20003f26270 */
[----:B------:R-:W-:Y:S01]  /*24f0*/  IMAD.HI.U32 R43, R5, R47, RZ ;  /* 0x0000002f052b7227 */ /* 0x000fe200078e00ff */
[----:B------:R-:W-:-:S02]  /*2500*/  ISETP.GT.U32.AND P4, PT, R0, R41, PT ;  /* 0x000000290000720c */ /* 0x000fc40003f84070 */
[----:B------:R-:W-:Y:S01]  /*2510*/  ISETP.GT.U32.AND P6, PT, R0, R40, PT ;  /* 0x000000280000720c */ /* 0x000fe20003fc4070 */
[----:B------:R-:W-:Y:S02]  /*2520*/  IMAD.MOV R43, RZ, RZ, -R43 ;  /* 0x000000ffff2b7224 */ /* 0x000fe400078e0a2b */
[----:B------:R-:W-:-:S04]  /*2530*/  IMAD.HI.U32 R46, R5, R49, RZ ;  /* 0x00000031052e7227 */ /* 0x000fc800078e00ff */
[C---:B------:R-:W-:Y:S02]  /*2540*/  IMAD R43, R0.reuse, R43, R47 ;  /* 0x0000002b002b7224 */ /* 0x040fe400078e022f */
[----:B------:R-:W-:Y:S01]  /*2550*/  @!P2 IMAD.MOV R39, RZ, RZ, -R39 ;  /* 0x000000ffff27a224 */ /* 0x000fe200078e0a27 */
[C---:B------:R-:W-:Y:S01]  /*2560*/  ISETP.GT.U32.AND P2, PT, R0.reuse, R42, PT ;  /* 0x0000002a0000720c */ /* 0x040fe20003f44070 */
[----:B------:R-:W-:Y:S02]  /*2570*/  IMAD.MOV R46, RZ, RZ, -R46 ;  /* 0x000000ffff2e7224 */ /* 0x000fe400078e0a2e */
[--C-:B------:R-:W-:Y:S01]  /*2580*/  @!P4 IMAD.IADD R41, R41, 0x1, -R0.reuse ;  /* 0x000000012929c824 */ /* 0x100fe200078e0a00 */
[----:B------:R-:W-:Y:S01]  /*2590*/  ISETP.GT.U32.AND P4, PT, R0, R43, PT ;  /* 0x0000002b0000720c */ /* 0x000fe20003f84070 */
[----:B------:R-:W-:Y:S01]  /*25a0*/  @!P6 IMAD.IADD R40, R40, 0x1, -R0 ;  /* 0x000000012828e824 */ /* 0x000fe200078e0a00 */
[----:B------:R-:W-:Y:S01]  /*25b0*/  ISETP.GE.AND P6, PT, R48, RZ, PT ;  /* 0x000000ff3000720c */ /* 0x000fe20003fc6270 */
[----:B------:R-:W-:Y:S01]  /*25c0*/  IMAD R49, R0, R46, R49 ;  /* 0x0000002e00317224 */ /* 0x000fe200078e0231 */
[----:B------:R-:W-:Y:S01]  /*25d0*/  IABS R48, R54 ;  /* 0x0000003600307213 */ /* 0x000fe20000000000 */
[----:B------:R-:W-:-:S02]  /*25e0*/  @!P3 IMAD.MOV R40, RZ, RZ, -R40 ;  /* 0x000000ffff28b224 */ /* 0x000fc400078e0a28 */
[----:B------:R-:W-:Y:S01]  /*25f0*/  VIADD R50, R8, 0x138 ;  /* 0x0000013808327836 */ /* 0x000fe20000000000 */
[----:B------:R-:W-:Y:S01]  /*2600*/  ISETP.GT.U32.AND P3, PT, R0, R49, PT ;  /* 0x000000310000720c */ /* 0x000fe20003f64070 */
[--C-:B------:R-:W-:Y:S02]  /*2610*/  @!P2 IMAD.IADD R42, R42, 0x1, -R0.reuse ;  /* 0x000000012a2aa824 */ /* 0x100fe400078e0a00 */
[----:B------:R-:W-:Y:S01]  /*2620*/  @!P0 IMAD.MOV R41, RZ, RZ, -R41 ;  /* 0x000000ffff298224 */ /* 0x000fe200078e0a29 */
[----:B------:R-:W-:Y:S01]  /*2630*/  IABS R51, R50 ;  /* 0x0000003200337213 */ /* 0x000fe20000000000 */
[----:B------:R-:W-:Y:S01]  /*2640*/  @!P4 IMAD.IADD R43, R43, 0x1, -R0 ;  /* 0x000000012b2bc824 */ /* 0x000fe200078e0a00 */
[----:B------:R-:W-:Y:S01]  /*2650*/  ISETP.GT.U32.AND P2, PT, R0, R42, PT ;  /* 0x0000002a0000720c */ /* 0x000fe20003f44070 */
[----:B------:R-:W-:Y:S01]  /*2660*/  VIADD R56, R8, 0x158 ;  /* 0x0000015808387836 */ /* 0x000fe20000000000 */
[----:B------:R-:W-:Y:S01]  /*2670*/  ISETP.GE.AND P0, PT, R50, RZ, PT ;  /* 0x000000ff3200720c */ /* 0x000fe20003f06270 */
[----:B------:R-:W-:Y:S01]  /*2680*/  IMAD.HI.U32 R46, R5, R51, RZ ;  /* 0x00000033052e7227 */ /* 0x000fe200078e00ff */
[----:B------:R-:W-:-:S02]  /*2690*/  ISETP.GT.U32.AND P4, PT, R0, R43, PT ;  /* 0x0000002b0000720c */ /* 0x000fc40003f84070 */
[----:B------:R-:W-:Y:S01]  /*26a0*/  LOP3.LUT R50, R3, 0x148, RZ, 0xfc, !PT ;  /* 0x0000014803327812 */ /* 0x000fe200078efcff */
[----:B------:R-:W-:Y:S01]  /*26b0*/  @!P3 IMAD.IADD R49, R49, 0x1, -R0 ;  /* 0x000000013131b824 */ /* 0x000fe200078e0a00 */
[----:B------:R-:W-:Y:S01]  /*26c0*/  IABS R59, R56 ;  /* 0x00000038003b7213 */ /* 0x000fe20000000000 */
[----:B------:R-:W-:Y:S01]  /*26d0*/  IMAD.MOV R47, RZ, RZ, -R46 ;  /* 0x000000ffff2f7224 */ /* 0x000fe200078e0a2e */
[----:B------:R-:W-:Y:S01]  /*26e0*/  IABS R55, R50 ;  /* 0x0000003200377213 */ /* 0x000fe20000000000 */
[----:B------:R-:W-:Y:S01]  /*26f0*/  IMAD.HI.U32 R46, R5, R53, RZ ;  /* 0x00000035052e7227 */ /* 0x000fe200078e00ff */
[----:B------:R-:W-:-:S03]  /*2700*/  ISETP.GT.U32.AND P3, PT, R0, R49, PT ;  /* 0x000000310000720c */ /* 0x000fc60003f64070 */
[----:B------:R-:W-:Y:S02]  /*2710*/  IMAD.MOV R46, RZ, RZ, -R46 ;  /* 0x000000ffff2e7224 */ /* 0x000fe400078e0a2e */
[----:B------:R-:W-:Y:S02]  /*2720*/  IMAD R51, R0, R47, R51 ;  /* 0x0000002f00337224 */ /* 0x000fe400078e0233 */
[----:B------:R-:W-:Y:S02]  /*2730*/  @!P2 IMAD.IADD R42, R42, 0x1, -R0 ;  /* 0x000000012a2aa824 */ /* 0x000fe400078e0a00 */
[C---:B------:R-:W-:Y:S01]  /*2740*/  IMAD R53, R0.reuse, R46, R53 ;  /* 0x0000002e00357224 */ /* 0x040fe200078e0235 */
[----:B------:R-:W-:Y:S01]  /*2750*/  ISETP.GT.U32.AND P2, PT, R0, R51, PT ;  /* 0x000000330000720c */ /* 0x000fe20003f44070 */
[----:B------:R-:W-:-:S04]  /*2760*/  IMAD.HI.U32 R47, R5, R48, RZ ;  /* 0x00000030052f7227 */ /* 0x000fc800078e00ff */
[----:B------:R-:W-:Y:S01]  /*2770*/  @!P4 IMAD.IADD R43, R43, 0x1, -R0 ;  /* 0x000000012b2bc824 */ /* 0x000fe200078e0a00 */
[----:B------:R-:W-:Y:S01]  /*2780*/  ISETP.GE.AND P4, PT, R52, RZ, PT ;  /* 0x000000ff3400720c */ /* 0x000fe20003f86270 */
[----:B------:R-:W-:Y:S01]  /*2790*/  @!P5 IMAD.MOV R42, RZ, RZ, -R42 ;  /* 0x000000ffff2ad224 */ /* 0x000fe200078e0a2a */
[C---:B------:R-:W-:Y:S01]  /*27a0*/  ISETP.GT.U32.AND P5, PT, R0.reuse, R53, PT ;  /* 0x000000350000720c */ /* 0x040fe20003fa4070 */
[----:B------:R-:W-:Y:S01]  /*27b0*/  IMAD.MOV R57, RZ, RZ, -R47 ;  /* 0x000000ffff397224 */ /* 0x000fe200078e0a2f */
[----:B------:R-:W-:Y:S01]  /*27c0*/  LOP3.LUT R52, R3, 0x170, RZ, 0xfc, !PT ;  /* 0x0000017003347812 */ /* 0x000fe200078efcff */
[----:B------:R-:W-:Y:S02]  /*27d0*/  IMAD.MOV.U32 R47, RZ, RZ, R43 ;  /* 0x000000ffff2f7224 */ /* 0x000fe400078e002b */
[----:B------:R-:W-:Y:S01]  /*27e0*/  @!P3 IMAD.IADD R49, R49, 0x1, -R0 ;  /* 0x000000013131b824 */ /* 0x000fe200078e0a00 */
[----:B------:R-:W-:Y:S01]  /*27f0*/  IABS R65, R52 ;  /* 0x0000003400417213 */ /* 0x000fe20000000000 */
[----:B------:R-:W-:Y:S01]  /*2800*/  IMAD R43, R0, R57, R48 ;  /* 0x00000039002b7224 */ /* 0x000fe200078e0230 */
[----:B------:R-:W-:Y:S01]  /*2810*/  LOP3.LUT R48, R3, 0x160, RZ, 0xfc, !PT ;  /* 0x0000016003307812 */ /* 0x000fe200078efcff */
[----:B------:R-:W-:Y:S01]  /*2820*/  @!P6 IMAD.MOV R49, RZ, RZ, -R49 ;  /* 0x000000ffff31e224 */ /* 0x000fe200078e0a31 */
[----:B------:R-:W-:Y:S01]  /*2830*/  ISETP.GE.AND P3, PT, R50, RZ, PT ;  /* 0x000000ff3200720c */ /* 0x000fe20003f66270 */
[----:B------:R-:W-:Y:S01]  /*2840*/  IMAD.HI.U32 R46, R5, R55, RZ ;  /* 0x00000037052e7227 */ /* 0x000fe200078e00ff */
[----:B------:R-:W-:-:S02]  /*2850*/  ISETP.GT.U32.AND P6, PT, R0, R43, PT ;  /* 0x0000002b0000720c */ /* 0x000fc40003fc4070 */
[----:B------:R-:W-:Y:S01]  /*2860*/  IABS R61, R48 ;  /* 0x00000030003d7213 */ /* 0x000fe20000000000 */
[----:B------:R-:W-:Y:S02]  /*2870*/  IMAD.MOV R46, RZ, RZ, -R46 ;  /* 0x000000ffff2e7224 */ /* 0x000fe400078e0a2e */
[----:B------:R-:W-:Y:S02]  /*2880*/  @!P5 IMAD.IADD R53, R53, 0x1, -R0 ;  /* 0x000000013535d824 */ /* 0x000fe400078e0a00 */
[C---:B------:R-:W-:Y:S02]  /*2890*/  IMAD R55, R0.reuse, R46, R55 ;  /* 0x0000002e00377224 */ /* 0x040fe400078e0237 */
[----:B------:R-:W-:Y:S01]  /*28a0*/  @!P1 IMAD.MOV R47, RZ, RZ, -R47 ;  /* 0x000000ffff2f9224 */ /* 0x000fe200078e0a2f */
[C---:B------:R-:W-:Y:S01]  /*28b0*/  ISETP.GT.U32.AND P1, PT, R0.reuse, R53, PT ;  /* 0x000000350000720c */ /* 0x040fe20003f24070 */
[----:B------:R-:W-:Y:S01]  /*28c0*/  IMAD.HI.U32 R46, R5, R59, RZ ;  /* 0x0000003b052e7227 */ /* 0x000fe200078e00ff */
[----:B------:R-:W-:-:S03]  /*28d0*/  ISETP.GT.U32.AND P5, PT, R0, R55, PT ;  /* 0x000000370000720c */ /* 0x000fc60003fa4070 */
[----:B------:R-:W-:Y:S02]  /*28e0*/  @!P6 IMAD.IADD R43, R43, 0x1, -R0 ;  /* 0x000000012b2be824 */ /* 0x000fe400078e0a00 */
[----:B------:R-:W-:Y:S02]  /*28f0*/  IMAD.MOV R46, RZ, RZ, -R46 ;  /* 0x000000ffff2e7224 */ /* 0x000fe400078e0a2e */
[----:B------:R-:W-:Y:S01]  /*2900*/  @!P2 IMAD.IADD R51, R51, 0x1, -R0 ;  /* 0x000000013333a824 */ /* 0x000fe200078e0a00 */
[C---:B------:R-:W-:Y:S01]  /*2910*/  ISETP.GT.U32.AND P6, PT, R0.reuse, R43, PT ;  /* 0x0000002b0000720c */ /* 0x040fe20003fc4070 */
[C---:B------:R-:W-:Y:S02]  /*2920*/  IMAD R59, R0.reuse, R46, R59 ;  /* 0x0000002e003b7224 */ /* 0x040fe400078e023b */
[----:B------:R-:W-:Y:S01]  /*2930*/  IMAD.HI.U32 R46, R5, R61, RZ ;  /* 0x0000003d052e7227 */ /* 0x000fe200078e00ff */
[----:B------:R-:W-:-:S03]  /*2940*/  ISETP.GT.U32.AND P2, PT, R0, R51, PT ;  /* 0x000000330000720c */ /* 0x000fc60003f44070 */
[----:B------:R-:W-:Y:S01]  /*2950*/  @!P1 IMAD.IADD R53, R53, 0x1, -R0 ;  /* 0x0000000135359824 */ /* 0x000fe200078e0a00 */
[----:B------:R-:W-:Y:S01]  /*2960*/  ISETP.GE.AND P1, PT, R48, RZ, PT ;  /* 0x000000ff3000720c */ /* 0x000fe20003f26270 */
[----:B------:R-:W-:Y:S01]  /*2970*/  IMAD.MOV R46, RZ, RZ, -R46 ;  /* 0x000000ffff2e7224 */ /* 0x000fe200078e0a2e */
[----:B------:R-:W-:Y:S01]  /*2980*/  LOP3.LUT R48, R3, 0x168, RZ, 0xfc, !PT ;  /* 0x0000016803307812 */ /* 0x000fe200078efcff */
[--C-:B------:R-:W-:Y:S02]  /*2990*/  @!P5 IMAD.IADD R55, R55, 0x1, -R0.reuse ;  /* 0x000000013737d824 */ /* 0x100fe400078e0a00 */
[----:B------:R-:W-:Y:S01]  /*29a0*/  @!P4 IMAD.MOV R53, RZ, RZ, -R53 ;  /* 0x000000ffff35c224 */ /* 0x000fe200078e0a35 */
[C---:B------:R-:W-:Y:S01]  /*29b0*/  ISETP.GT.U32.AND P4, PT, R0.reuse, R59, PT ;  /* 0x0000003b0000720c */ /* 0x040fe20003f84070 */
[C---:B------:R-:W-:Y:S01]  /*29c0*/  IMAD R61, R0.reuse, R46, R61 ;  /* 0x0000002e003d7224 */ /* 0x040fe200078e023d */
[C---:B------:R-:W-:Y:S01]  /*29d0*/  ISETP.GT.U32.AND P5, PT, R0.reuse, R55, PT ;  /* 0x000000370000720c */ /* 0x040fe20003fa4070 */
[--C-:B------:R-:W-:Y:S01]  /*29e0*/  @!P6 IMAD.IADD R43, R43, 0x1, -R0.reuse ;  /* 0x000000012b2be824 */ /* 0x100fe200078e0a00 */
[----:B------:R-:W-:Y:S01]  /*29f0*/  IABS R63, R48 ;  /* 0x00000030003f7213 */ /* 0x000fe20000000000 */
[----:B------:R-:W-:Y:S01]  /*2a00*/  @!P2 IMAD.IADD R51, R51, 0x1, -R0 ;  /* 0x000000013333a824 */ /* 0x000fe200078e0a00 */
[----:B------:R-:W-:Y:S01]  /*2a10*/  ISETP.GT.U32.AND P6, PT, R0, R61, PT ;  /* 0x0000003d0000720c */ /* 0x000fe20003fc4070 */
[----:B------:R-:W-:Y:S01]  /*2a20*/  IMAD.MOV.U32 R57, RZ, RZ, R43 ;  /* 0x000000ffff397224 */ /* 0x000fe200078e002b */
[----:B------:R-:W-:Y:S01]  /*2a30*/  ISETP.GE.AND P2, PT, R54, RZ, PT ;  /* 0x000000ff3600720c */ /* 0x000fe20003f46270 */
[----:B------:R-:W-:-:S04]  /*2a40*/  IMAD.HI.U32 R46, R5, R63, RZ ;  /* 0x0000003f052e7227 */ /* 0x000fc800078e00ff */
[--C-:B------:R-:W-:Y:S01]  /*2a50*/  @!P4 IMAD.IADD R59, R59, 0x1, -R0.reuse ;  /* 0x000000013b3bc824 */ /* 0x100fe200078e0a00 */
[----:B------:R-:W-:Y:S01]  /*2a60*/  ISETP.GE.AND P4, PT, R52, RZ, PT ;  /* 0x000000ff3400720c */ /* 0x000fe20003f86270 */
[----:B------:R-:W-:Y:S01]  /*2a70*/  @!P5 IMAD.IADD R55, R55, 0x1, -R0 ;  /* 0x000000013737d824 */ /* 0x000fe200078e0a00 */
[----:B------:R-:W-:Y:S01]  /*2a80*/  ISETP.GE.AND P5, PT, R48, RZ, PT ;  /* 0x000000ff3000720c */ /* 0x000fe20003fa6270 */
[----:B------:R-:W-:Y:S01]  /*2a90*/  IMAD.HI.U32 R48, R5, R65, RZ ;  /* 0x0000004105307227 */ /* 0x000fe200078e00ff */
[----:B------:R-:W-:-:S03]  /*2aa0*/  LOP3.LUT R52, R3, 0x190, RZ, 0xfc, !PT ;  /* 0x0000019003347812 */ /* 0x000fc600078efcff */
[----:B------:R-:W-:Y:S01]  /*2ab0*/  @!P6 IMAD.IADD R61, R61, 0x1, -R0 ;  /* 0x000000013d3de824 */ /* 0x000fe200078e0a00 */
[C---:B------:R-:W-:Y:S01]  /*2ac0*/  ISETP.GT.U32.AND P6, PT, R0.reuse, R59, PT ;  /* 0x0000003b0000720c */ /* 0x040fe20003fc4070 */
[----:B------:R-:W-:Y:S01]  /*2ad0*/  IMAD.MOV R48, RZ, RZ, -R48 ;  /* 0x000000ffff307224 */ /* 0x000fe200078e0a30 */
[----:B------:R-:W-:Y:S01]  /*2ae0*/  IABS R73, R52 ;  /* 0x0000003400497213 */ /* 0x000fe20000000000 */
[----:B------:R-:W-:Y:S02]  /*2af0*/  IMAD.MOV R50, RZ, RZ, -R46 ;  /* 0x000000ffff327224 */ /* 0x000fe400078e0a2e */
[C---:B------:R-:W-:Y:S01]  /*2b00*/  IMAD R65, R0.reuse, R48, R65 ;  /* 0x0000003000417224 */ /* 0x040fe200078e0241 */
[C---:B------:R-:W-:Y:S01]  /*2b10*/  LOP3.LUT R48, R3.reuse, 0x188, RZ, 0xfc, !PT ;  /* 0x0000018803307812 */ /* 0x040fe200078efcff */
[----:B------:R-:W-:Y:S01]  /*2b20*/  IMAD R63, R0, R50, R63 ;  /* 0x00000032003f7224 */ /* 0x000fe200078e023f */
[----:B------:R-:W-:Y:S01]  /*2b30*/  LOP3.LUT R50, R3, 0x180, RZ, 0xfc, !PT ;  /* 0x0000018003327812 */ /* 0x000fe200078efcff */
[----:B------:R-:W-:Y:S01]  /*2b40*/  @!P0 IMAD.MOV R51, RZ, RZ, -R51 ;  /* 0x000000ffff338224 */ /* 0x000fe200078e0a33 */
[----:B------:R-:W-:Y:S01]  /*2b50*/  ISETP.GE.AND P0, PT, R56, RZ, PT ;  /* 0x000000ff3800720c */ /* 0x000fe20003f06270 */
[----:B------:R-:W-:Y:S01]  /*2b60*/  @!P2 IMAD.MOV R57, RZ, RZ, -R57 ;  /* 0x000000ffff39a224 */ /* 0x000fe200078e0a39 */
[----:B------:R-:W-:Y:S01]  /*2b70*/  IABS R69, R50 ;  /* 0x0000003200457213 */ /* 0x000fe20000000000 */
[----:B------:R-:W-:Y:S01]  /*2b80*/  @!P6 IMAD.IADD R59, R59, 0x1, -R0 ;  /* 0x000000013b3be824 */ /* 0x000fe200078e0a00 */
[----:B------:R-:W-:Y:S01]  /*2b90*/  ISETP.GT.U32.AND P6, PT, R0, R65, PT ;  /* 0x000000410000720c */ /* 0x000fe20003fc4070 */
[----:B------:R-:W-:Y:S01]  /*2ba0*/  VIADD R54, R8, 0x178 ;  /* 0x0000017808367836 */ /* 0x000fe20000000000 */
[----:B------:R-:W-:Y:S01]  /*2bb0*/  ISETP.GT.U32.AND P2, PT, R0, R63, PT ;  /* 0x0000003f0000720c */ /* 0x000fe20003f44070 */
[----:B------:R-:W-:Y:S01]  /*2bc0*/  IMAD.HI.U32 R43, R5, R69, RZ ;  /* 0x00000045052b7227 */ /* 0x000fe200078e00ff */
[----:B------:R-:W-:-:S02]  /*2bd0*/  IABS R71, R48 ;  /* 0x0000003000477213 */ /* 0x000fc40000000000 */
[----:B------:R-:W-:Y:S01]  /*2be0*/  IABS R67, R54 ;  /* 0x0000003600437213 */ /* 0x000fe20000000000 */
[----:B------:R-:W-:Y:S02]  /*2bf0*/  IMAD.MOV R43, RZ, RZ, -R43 ;  /* 0x000000ffff2b7224 */ /* 0x000fe400078e0a2b */
[----:B------:R-:W-:Y:S02]  /*2c00*/  @!P0 IMAD.MOV R59, RZ, RZ, -R59 ;  /* 0x000000ffff3b8224 */ /* 0x000fe400078e0a3b */
[----:B------:R-:W-:Y:S02]  /*2c10*/  IMAD R69, R0, R43, R69 ;  /* 0x0000002b00457224 */ /* 0x000fe400078e0245 */
[----:B------:R-:W-:Y:S02]  /*2c20*/  @!P6 IMAD.IADD R65, R65, 0x1, -R0 ;  /* 0x000000014141e824 */ /* 0x000fe400078e0a00 */
[----:B------:R-:W-:-:S03]  /*2c30*/  IMAD.HI.U32 R43, R5, R71, RZ ;  /* 0x00000047052b7227 */ /* 0x000fc600078e00ff */
[C---:B------:R-:W-:Y:S01]  /*2c40*/  ISETP.GT.U32.AND P0, PT, R0.reuse, R65, PT ;  /* 0x000000410000720c */ /* 0x040fe20003f04070 */
[----:B------:R-:W-:Y:S02]  /*2c50*/  IMAD.MOV R43, RZ, RZ, -R43 ;  /* 0x000000ffff2b7224 */ /* 0x000fe400078e0a2b */
[----:B------:R-:W-:Y:S01]  /*2c60*/  @!P2 IMAD.IADD R63, R63, 0x1, -R0 ;  /* 0x000000013f3fa824 */ /* 0x000fe200078e0a00 */
[C---:B------:R-:W-:Y:S01]  /*2c70*/  ISETP.GT.U32.AND P2, PT, R0.reuse, R69, PT ;  /* 0x000000450000720c */ /* 0x040fe20003f44070 */
[----:B------:R-:W-:Y:S02]  /*2c80*/  IMAD R71, R0, R43, R71 ;  /* 0x0000002b00477224 */ /* 0x000fe400078e0247 */
[----:B------:R-:W-:Y:S01]  /*2c90*/  VIADD R56, R8, 0x198 ;  /* 0x0000019808387836 */ /* 0x000fe20000000000 */
[----:B------:R-:W-:Y:S01]  /*2ca0*/  ISETP.GT.U32.AND P6, PT, R0, R63, PT ;  /* 0x0000003f0000720c */ /* 0x000fe20003fc4070 */
[----:B------:R-:W-:-:S03]  /*2cb0*/  IMAD.HI.U32 R46, R5, R67, RZ ;  /* 0x00000043052e7227 */ /* 0x000fc600078e00ff */
[----:B------:R-:W-:Y:S01]  /*2cc0*/  IABS R75, R56 ;  /* 0x00000038004b7213 */ /* 0x000fe20000000000 */
[----:B------:R-:W-:Y:S01]  /*2cd0*/  @!P0 IMAD.IADD R65, R65, 0x1, -R0 ;  /* 0x0000000141418824 */ /* 0x000fe200078e0a00 */
[C---:B------:R-:W-:Y:S01]  /*2ce0*/  ISETP.GT.U32.AND P0, PT, R0.reuse, R71, PT ;  /* 0x000000470000720c */ /* 0x040fe20003f04070 */
[----:B------:R-:W-:Y:S01]  /*2cf0*/  @!P3 IMAD.MOV R55, RZ, RZ, -R55 ;  /* 0x000000ffff37b224 */ /* 0x000fe200078e0a37 */
[----:B------:R-:W-:Y:S01]  /*2d00*/  ISETP.GT.U32.AND P3, PT, R0, R61, PT ;  /* 0x0000003d0000720c */ /* 0x000fe20003f64070 */
[----:B------:R-:W-:Y:S02]  /*2d10*/  IMAD.MOV R46, RZ, RZ, -R46 ;  /* 0x000000ffff2e7224 */ /* 0x000fe400078e0a2e */
[----:B------:R-:W-:-:S04]  /*2d20*/  IMAD.HI.U32 R43, R5, R73, RZ ;  /* 0x00000049052b7227 */ /* 0x000fc800078e00ff */
[----:B------:R-:W-:Y:S02]  /*2d30*/  IMAD R67, R0, R46, R67 ;  /* 0x0000002e00437224 */ /* 0x000fe400078e0243 */
[--C-:B------:R-:W-:Y:S01]  /*2d40*/  @!P6 IMAD.IADD R63, R63, 0x1, -R0.reuse ;  /* 0x000000013f3fe824 */ /* 0x100fe200078e0a00 */
[----:B------:R-:W-:Y:S01]  /*2d50*/  ISETP.GE.AND P6, PT, R50, RZ, PT ;  /* 0x000000ff3200720c */ /* 0x000fe20003fc6270 */
[----:B------:R-:W-:Y:S02]  /*2d60*/  @!P0 IMAD.IADD R71, R71, 0x1, -R0 ;  /* 0x0000000147478824 */ /* 0x000fe400078e0a00 */
[----:B------:R-:W-:-:S04]  /*2d70*/  IMAD.HI.U32 R46, R5, R75, RZ ;  /* 0x0000004b052e7227 */ /* 0x000fc800078e00ff */
[----:B------:R-:W-:Y:S02]  /*2d80*/  IMAD.MOV R43, RZ, RZ, -R43 ;  /* 0x000000ffff2b7224 */ /* 0x000fe400078e0a2b */
[----:B------:R-:W-:Y:S01]  /*2d90*/  @!P5 IMAD.MOV R63, RZ, RZ, -R63 ;  /* 0x000000ffff3fd224 */ /* 0x000fe200078e0a3f */
[C---:B------:R-:W-:Y:S01]  /*2da0*/  ISETP.GT.U32.AND P5, PT, R0.reuse, R71, PT ;  /* 0x000000470000720c */ /* 0x040fe20003fa4070 */
[----:B------:R-:W-:Y:S02]  /*2db0*/  IMAD.MOV R46, RZ, RZ, -R46 ;  /* 0x000000ffff2e7224 */ /* 0x000fe400078e0a2e */
[----:B------:R-:W-:Y:S02]  /*2dc0*/  IMAD R73, R0, R43, R73 ;  /* 0x0000002b00497224 */ /* 0x000fe400078e0249 */
[----:B------:R-:W-:-:S04]  /*2dd0*/  IMAD.HI.U32 R43, R5, R77, RZ ;  /* 0x0000004d052b7227 */ /* 0x000fc800078e00ff */
[--C-:B------:R-:W-:Y:S01]  /*2de0*/  @!P3 IMAD.IADD R61, R61, 0x1, -R0.reuse ;  /* 0x000000013d3db824 */ /* 0x100fe200078e0a00 */
[C---:B------:R-:W-:Y:S01]  /*2df0*/  ISETP.GT.U32.AND P3, PT, R0.reuse, R67, PT ;  /* 0x000000430000720c */ /* 0x040fe20003f64070 */
[C---:B------:R-:W-:Y:S02]  /*2e00*/  IMAD R75, R0.reuse, R46, R75 ;  /* 0x0000002e004b7224 */ /* 0x040fe400078e024b */
[----:B------:R-:W-:Y:S02]  /*2e10*/  IMAD.MOV R50, RZ, RZ, -R43 ;  /* 0x000000ffff327224 */ /* 0x000fe400078e0a2b */
[----:B------:R-:W-:Y:S01]  /*2e20*/  @!P5 IMAD.IADD R71, R71, 0x1, -R0 ;  /* 0x000000014747d824 */ /* 0x000fe200078e0a00 */
[C---:B------:R-:W-:Y:S01]  /*2e30*/  ISETP.GT.U32.AND P0, PT, R0.reuse, R75, PT ;  /* 0x0000004b0000720c */ /* 0x040fe20003f04070 */
[----:B------:R-:W-:Y:S02]  /*2e40*/  IMAD R77, R0, R50, R77 ;  /* 0x00000032004d7224 */ /* 0x000fe400078e024d */
[----:B------:R-:W-:-:S03]  /*2e50*/  IMAD.HI.U32 R46, R5, R81, RZ ;  /* 0x00000051052e7227 */ /* 0x000fc600078e00ff */
[----:B------:R-:W-:Y:S01]  /*2e60*/  ISETP.GT.U32.AND P5, PT, R0, R77, PT ;  /* 0x0000004d0000720c */ /* 0x000fe20003fa4070 */
[----:B------:R-:W-:Y:S02]  /*2e70*/  @!P3 IMAD.IADD R67, R67, 0x1, -R0 ;  /* 0x000000014343b824 */ /* 0x000fe400078e0a00 */
[----:B------:R-:W-:Y:S02]  /*2e80*/  IMAD.MOV R46, RZ, RZ, -R46 ;  /* 0x000000ffff2e7224 */ /* 0x000fe400078e0a2e */
[----:B------:R-:W-:Y:S01]  /*2e90*/  VIADD R64, R8, 0x1b8 ;  /* 0x000001b808407836 */ /* 0x000fe20000000000 */
[C---:B------:R-:W-:Y:S01]  /*2ea0*/  ISETP.GT.U32.AND P3, PT, R0.reuse, R67, PT ;  /* 0x000000430000720c */ /* 0x040fe20003f64070 */
[----:B------:R-:W-:Y:S02]  /*2eb0*/  @!P0 IMAD.IADD R75, R75, 0x1, -R0 ;  /* 0x000000014b4b8824 */ /* 0x000fe400078e0a00 */
[C---:B------:R-:W-:Y:S01]  /*2ec0*/  IMAD R81, R0.reuse, R46, R81 ;  /* 0x0000002e00517224 */ /* 0x040fe200078e0251 */
[----:B------:R-:W-:Y:S01]  /*2ed0*/  IABS R83, R64 ;  /* 0x0000004000537213 */ /* 0x000fe20000000000 */
[----:B------:R-:W-:Y:S01]  /*2ee0*/  IMAD.HI.U32 R43, R5, R79, RZ ;  /* 0x0000004f052b7227 */ /* 0x000fe200078e00ff */
[----:B------:R-:W-:-:S03]  /*2ef0*/  ISETP.GT.U32.AND P0, PT, R0, R75, PT ;  /* 0x0000004b0000720c */ /* 0x000fc60003f04070 */
[--C-:B------:R-:W-:Y:S01]  /*2f00*/  @!P5 IMAD.IADD R77, R77, 0x1, -R0.reuse ;  /* 0x000000014d4dd824 */ /* 0x100fe200078e0a00 */
[----:B------:R-:W-:Y:S01]  /*2f10*/  ISETP.GT.U32.AND P5, PT, R0, R81, PT ;  /* 0x000000510000720c */ /* 0x000fe20003fa4070 */
[----:B------:R-:W-:Y:S02]  /*2f20*/  IMAD.MOV R43, RZ, RZ, -R43 ;  /* 0x000000ffff2b7224 */ /* 0x000fe400078e0a2b */
[----:B------:R-:W-:Y:S01]  /*2f30*/  @!P3 IMAD.IADD R67, R67, 0x1, -R0 ;  /* 0x000000014343b824 */ /* 0x000fe200078e0a00 */
[----:B------:R-:W-:Y:S01]  /*2f40*/  ISETP.GE.AND P3, PT, R48, RZ, PT ;  /* 0x000000ff3000720c */ /* 0x000fe20003f66270 */
[----:B------:R-:W-:Y:S01]  /*2f50*/  @!P4 IMAD.MOV R65, RZ, RZ, -R65 ;  /* 0x000000ffff41c224 */ /* 0x000fe200078e0a41 */
[C---:B------:R-:W-:Y:S01]  /*2f60*/  ISETP.GT.U32.AND P4, PT, R0.reuse, R77, PT ;  /* 0x0000004d0000720c */ /* 0x040fe20003f84070 */
[----:B------:R-:W-:Y:S02]  /*2f70*/  IMAD R79, R0, R43, R79 ;  /* 0x0000002b004f7224 */ /* 0x000fe400078e024f */
[----:B------:R-:W-:-:S04]  /*2f80*/  IMAD.HI.U32 R48, R5, R83, RZ ;  /* 0x0000005305307227 */ /* 0x000fc800078e00ff */
[--C-:B------:R-:W-:Y:S01]  /*2f90*/  @!P0 IMAD.IADD R75, R75, 0x1, -R0.reuse ;  /* 0x000000014b4b8824 */ /* 0x100fe200078e0a00 */
[C---:B------:R-:W-:Y:S01]  /*2fa0*/  ISETP.GT.U32.AND P0, PT, R0.reuse, R79, PT ;  /* 0x0000004f0000720c */ /* 0x040fe20003f04070 */
        /* <DEDUP_REMOVED lines=8> */
[----:B------:R-:W-:Y:S01]  /*3030*/  ISETP.GT.U32.AND P4, PT, R0, R83, PT ;  /* 0x000000530000720c */ /* 0x000fe20003f84070 */
[----:B------:R-:W-:-:S04]  /*3040*/  IMAD.HI.U32 R46, R5, R87, RZ ;  /* 0x00000057052e7227 */ /* 0x000fc800078e00ff */
[----:B------:R-:W-:Y:S02]  /*3050*/  IMAD.MOV R43, RZ, RZ, -R43 ;  /* 0x000000ffff2b7224 */ /* 0x000fe400078e0a2b */
[----:B------:R-:W-:Y:S02]  /*3060*/  @!P0 IMAD.IADD R79, R79, 0x1, -R0 ;  /* 0x000000014f4f8824 */ /* 0x000fe400078e0a00 */
[----:B------:R-:W-:Y:S02]  /*3070*/  IMAD.MOV R46, RZ, RZ, -R46 ;  /* 0x000000ffff2e7224 */ /* 0x000fe400078e0a2e */
[C---:B------:R-:W-:Y:S01]  /*3080*/  IMAD R85, R0.reuse, R43, R85 ;  /* 0x0000002b00557224 */ /* 0x040fe200078e0255 */
[C---:B------:R-:W-:Y:S01]  /*3090*/  ISETP.GT.U32.AND P0, PT, R0.reuse, R79, PT ;  /* 0x0000004f0000720c */ /* 0x040fe20003f04070 */
[--C-:B------:R-:W-:Y:S01]  /*30a0*/  @!P2 IMAD.IADD R69, R69, 0x1, -R0.reuse ;  /* 0x000000014545a824 */ /* 0x100fe200078e0a00 */
[C---:B------:R-:W-:Y:S01]  /*30b0*/  ISETP.GT.U32.AND P2, PT, R0.reuse, R73, PT ;  /* 0x000000490000720c */ /* 0x040fe20003f44070 */
[C---:B------:R-:W-:Y:S01]  /*30c0*/  IMAD R87, R0.reuse, R46, R87 ;  /* 0x0000002e00577224 */ /* 0x040fe200078e0257 */
[----:B------:R-:W-:Y:S01]  /*30d0*/  IABS R43, R3 ;  /* 0x00000003002b7213 */ /* 0x000fe20000000000 */
[----:B------:R-:W-:Y:S01]  /*30e0*/  @!P5 IMAD.IADD R81, R81, 0x1, -R0 ;  /* 0x000000015151d824 */ /* 0x000fe200078e0a00 */
[----:B------:R-:W-:Y:S01]  /*30f0*/  ISETP.GT.U32.AND P5, PT, R0, R85, PT ;  /* 0x000000550000720c */ /* 0x000fe20003fa4070 */
[----:B------:R-:W-:-:S04]  /*3100*/  IMAD.HI.U32 R48, R5, R89, RZ ;  /* 0x0000005905307227 */ /* 0x000fc800078e00ff */
[----:B------:R-:W-:Y:S01]  /*3110*/  @!P4 IMAD.IADD R83, R83, 0x1, -R0 ;  /* 0x000000015353c824 */ /* 0x000fe200078e0a00 */
[----:B------:R-:W-:Y:S01]  /*3120*/  ISETP.GT.U32.AND P4, PT, R0, R87, PT ;  /* 0x000000570000720c */ /* 0x000fe20003f84070 */
[----:B------:R-:W-:-:S04]  /*3130*/  IMAD.HI.U32 R50, R5, R91, RZ ;  /* 0x0000005b05327227 */ /* 0x000fc800078e00ff */
[----:B------:R-:W-:Y:S02]  /*3140*/  IMAD.MOV R48, RZ, RZ, -R48 ;  /* 0x000000ffff307224 */ /* 0x000fe400078e0a30 */
[----:B------:R-:W-:Y:S02]  /*3150*/  IMAD.MOV R50, RZ, RZ, -R50 ;  /* 0x000000ffff327224 */ /* 0x000fe400078e0a32 */
[----:B------:R-:W-:Y:S02]  /*3160*/  IMAD R89, R0, R48, R89 ;  /* 0x0000003000597224 */ /* 0x000fe400078e0259 */
[----:B------:R-:W-:Y:S01]  /*3170*/  @!P1 IMAD.MOV R61, RZ, RZ, -R61 ;  /* 0x000000ffff3d9224 */ /* 0x000fe200078e0a3d */
[----:B------:R-:W-:Y:S01]  /*3180*/  ISETP.GE.AND P1, PT, R54, RZ, PT ;  /* 0x000000ff3600720c */ /* 0x000fe20003f26270 */
[--C-:B------:R-:W-:Y:S01]  /*3190*/  @!P0 IMAD.IADD R79, R79, 0x1, -R0.reuse ;  /* 0x000000014f4f8824 */ /* 0x100fe200078e0a00 */
[----:B------:R-:W-:Y:S01]  /*31a0*/  ISETP.GE.AND P0, PT, R56, RZ, PT ;  /* 0x000000ff3800720c */ /* 0x000fe20003f06270 */
[----:B------:R-:W-:-:S02]  /*31b0*/  @!P2 IMAD.IADD R73, R73, 0x1, -R0 ;  /* 0x000000014949a824 */ /* 0x000fc400078e0a00 */
[C---:B------:R-:W-:Y:S02]  /*31c0*/  IMAD R91, R0.reuse, R50, R91 ;  /* 0x00000032005b7224 */ /* 0x040fe400078e025b */
[----:B------:R-:W-:Y:S01]  /*31d0*/  @!P5 IMAD.IADD R85, R85, 0x1, -R0 ;  /* 0x000000015555d824 */ /* 0x000fe200078e0a00 */
[----:B------:R-:W-:Y:S01]  /*31e0*/  ISETP.GT.U32.AND P5, PT, R0, R89, PT ;  /* 0x000000590000720c */ /* 0x000fe20003fa4070 */
[----:B------:R-:W-:Y:S01]  /*31f0*/  VIADD R56, R8, 0x1d8 ;  /* 0x000001d808387836 */ /* 0x000fe20000000000 */
[----:B------:R-:W-:Y:S01]  /*3200*/  ISETP.GT.U32.AND P2, PT, R0, R73, PT ;  /* 0x000000490000720c */ /* 0x000fe20003f44070 */
[----:B------:R-:W-:Y:S02]  /*3210*/  VIADD R54, R8, 0x1f8 ;  /* 0x000001f808367836 */ /* 0x000fe40000000000 */
[----:B------:R-:W-:Y:S01]  /*3220*/  IMAD.HI.U32 R8, R5, R43, RZ ;  /* 0x0000002b05087227 */ /* 0x000fe200078e00ff */
[----:B------:R-:W-:-:S03]  /*3230*/  IABS R50, R56 ;  /* 0x0000003800327213 */ /* 0x000fc60000000000 */
[----:B------:R-:W-:Y:S01]  /*3240*/  @!P4 IMAD.IADD R87, R87, 0x1, -R0 ;  /* 0x000000015757c824 */ /* 0x000fe200078e0a00 */
[C---:B------:R-:W-:Y:S01]  /*3250*/  ISETP.GT.U32.AND P4, PT, R0.reuse, R91, PT ;  /* 0x0000005b0000720c */ /* 0x040fe20003f84070 */
[----:B------:R-:W-:Y:S02]  /*3260*/  IMAD.MOV R8, RZ, RZ, -R8 ;  /* 0x000000ffff087224 */ /* 0x000fe400078e0a08 */
[--C-:B------:R-:W-:Y:S02]  /*3270*/  @!P5 IMAD.IADD R89, R89, 0x1, -R0.reuse ;  /* 0x000000015959d824 */ /* 0x100fe400078e0a00 */
[----:B------:R-:W-:Y:S02]  /*3280*/  IMAD R43, R0, R8, R43 ;  /* 0x00000008002b7224 */ /* 0x000fe400078e022b */
[----:B------:R-:W-:Y:S01]  /*3290*/  @!P2 IMAD.IADD R73, R73, 0x1, -R0 ;  /* 0x000000014949a824 */ /* 0x000fe200078e0a00 */
[----:B------:R-:W-:Y:S01]  /*32a0*/  ISETP.GE.AND P2, PT, R52, RZ, PT ;  /* 0x000000ff3400720c */ /* 0x000fe20003f46270 */
[----:B------:R-:W-:Y:S01]  /*32b0*/  IMAD.HI.U32 R8, R5, R50, RZ ;  /* 0x0000003205087227 */ /* 0x000fe200078e00ff */
[----:B------:R-:W-:-:S02]  /*32c0*/  ISETP.GT.U32.AND P5, PT, R0, R43, PT ;  /* 0x0000002b0000720c */ /* 0x000fc40003fa4070 */
[----:B------:R-:W-:Y:S01]  /*32d0*/  IABS R52, R54 ;  /* 0x0000003600347213 */ /* 0x000fe20000000000 */
[----:B------:R-:W-:Y:S01]  /*32e0*/  @!P4 IMAD.IADD R91, R91, 0x1, -R0 ;  /* 0x000000015b5bc824 */ /* 0x000fe200078e0a00 */
[----:B------:R-:W-:Y:S01]  /*32f0*/  ISETP.GE.AND P4, PT, R58, RZ, PT ;  /* 0x000000ff3a00720c */ /* 0x000fe20003f86270 */
[----:B------:R-:W-:Y:S01]  /*3300*/  @!P1 IMAD.MOV R67, RZ, RZ, -R67 ;  /* 0x000000ffff439224 */ /* 0x000fe200078e0a43 */
[----:B------:R-:W-:Y:S01]  /*3310*/  ISETP.GT.U32.AND P1, PT, R0, R83, PT ;  /* 0x000000530000720c */ /* 0x000fe20003f24070 */
[----:B------:R-:W-:Y:S02]  /*3320*/  IMAD.MOV R97, RZ, RZ, -R8 ;  /* 0x000000ffff617224 */ /* 0x000fe400078e0a08 */
[----:B------:R-:W-:-:S04]  /*3330*/  IMAD.HI.U32 R46, R5, R93, RZ ;  /* 0x0000005d052e7227 */ /* 0x000fc800078e00ff */
[----:B------:R-:W-:Y:S01]  /*3340*/  @!P5 IMAD.IADD R43, R43, 0x1, -R0 ;  /* 0x000000012b2bd824 */ /* 0x000fe200078e0a00 */
[----:B------:R-:W-:Y:S01]  /*3350*/  ISETP.GT.U32.AND P5, PT, R0, R85, PT ;  /* 0x000000550000720c */ /* 0x000fe20003fa4070 */
[----:B------:R-:W-:-:S04]  /*3360*/  IMAD.HI.U32 R48, R5, R95, RZ ;  /* 0x0000005f05307227 */ /* 0x000fc800078e00ff */
[----:B------:R-:W-:-:S04]  /*3370*/  IMAD.HI.U32 R8, R5, R52, RZ ;  /* 0x0000003405087227 */ /* 0x000fc800078e00ff */
[----:B------:R-:W-:Y:S01]  /*3380*/  @!P3 IMAD.MOV R71, RZ, RZ, -R71 ;  /* 0x000000ffff47b224 */ /* 0x000fe200078e0a47 */
[C---:B------:R-:W-:Y:S01]  /*3390*/  ISETP.GT.U32.AND P3, PT, R0.reuse, R87, PT ;  /* 0x000000570000720c */ /* 0x040fe20003f64070 */
[----:B------:R-:W-:Y:S01]  /*33a0*/  @!P2 IMAD.MOV R73, RZ, RZ, -R73 ;  /* 0x000000ffff49a224 */ /* 0x000fe200078e0a49 */
[C---:B------:R-:W-:Y:S01]  /*33b0*/  ISETP.GT.U32.AND P2, PT, R0.reuse, R89, PT ;  /* 0x000000590000720c */ /* 0x040fe20003f44070 */
[----:B------:R-:W-:Y:S01]  /*33c0*/  @!P4 IMAD.MOV R77, RZ, RZ, -R77 ;  /* 0x000000ffff4dc224 */ /* 0x000fe200078e0a4d */
[C---:B------:R-:W-:Y:S01]  /*33d0*/  ISETP.GT.U32.AND P4, PT, R0.reuse, R43, PT ;  /* 0x0000002b0000720c */ /* 0x040fe20003f84070 */
[----:B------:R-:W-:Y:S02]  /*33e0*/  IMAD R5, R0, R97, R50 ;  /* 0x0000006100057224 */ /* 0x000fe400078e0232 */
[----:B------:R-:W-:Y:S02]  /*33f0*/  IMAD.MOV R46, RZ, RZ, -R46 ;  /* 0x000000ffff2e7224 */ /* 0x000fe400078e0a2e */
[----:B------:R-:W-:-:S02]  /*3400*/  IMAD.MOV R48, RZ, RZ, -R48 ;  /* 0x000000ffff307224 */ /* 0x000fc400078e0a30 */
[----:B------:R-:W-:Y:S02]  /*3410*/  IMAD.MOV R97, RZ, RZ, -R8 ;  /* 0x000000ffff617224 */ /* 0x000fe400078e0a08 */
[C---:B------:R-:W-:Y:S02]  /*3420*/  IMAD R93, R0.reuse, R46, R93 ;  /* 0x0000002e005d7224 */ /* 0x040fe400078e025d */
[C---:B------:R-:W-:Y:S02]  /*3430*/  IMAD R95, R0.reuse, R48, R95 ;  /* 0x00000030005f7224 */ /* 0x040fe400078e025f */
[C---:B------:R-:W-:Y:S02]  /*3440*/  IMAD R97, R0.reuse, R97, R52 ;  /* 0x0000006100617224 */ /* 0x040fe400078e0234 */
[----:B------:R-:W-:Y:S01]  /*3450*/  @!P6 IMAD.MOV R69, RZ, RZ, -R69 ;  /* 0x000000ffff45e224 */ /* 0x000fe200078e0a45 */
[C---:B------:R-:W-:Y:S01]  /*3460*/  ISETP.GT.U32.AND P6, PT, R0.reuse, R93, PT ;  /* 0x0000005d0000720c */ /* 0x040fe20003fc4070 */
[--C-:B------:R-:W-:Y:S01]  /*3470*/  @!P1 IMAD.IADD R83, R83, 0x1, -R0.reuse ;  /* 0x0000000153539824 */ /* 0x100fe200078e0a00 */
[C---:B------:R-:W-:Y:S01]  /*3480*/  ISETP.GT.U32.AND P1, PT, R0.reuse, R95, PT ;  /* 0x0000005f0000720c */ /* 0x040fe20003f24070 */
[--C-:B------:R-:W-:Y:S01]  /*3490*/  @!P5 IMAD.IADD R85, R85, 0x1, -R0.reuse ;  /* 0x000000015555d824 */ /* 0x100fe200078e0a00 */
[C---:B------:R-:W-:Y:S01]  /*34a0*/  ISETP.GT.U32.AND P5, PT, R0.reuse, R97, PT ;  /* 0x000000610000720c */ /* 0x040fe20003fa4070 */
[----:B------:R-:W-:Y:S01]  /*34b0*/  @!P0 IMAD.MOV R75, RZ, RZ, -R75 ;  /* 0x000000ffff4b8224 */ /* 0x000fe200078e0a4b */
[C---:B------:R-:W-:Y:S01]  /*34c0*/  ISETP.GT.U32.AND P0, PT, R0.reuse, R91, PT ;  /* 0x0000005b0000720c */ /* 0x040fe20003f04070 */
[--C-:B------:R-:W-:Y:S01]  /*34d0*/  @!P3 IMAD.IADD R87, R87, 0x1, -R0.reuse ;  /* 0x000000015757b824 */ /* 0x100fe200078e0a00 */
[----:B------:R-:W-:Y:S01]  /*34e0*/  ISETP.GT.U32.AND P3, PT, R0, R5, PT ;  /* 0x000000050000720c */ /* 0x000fe20003f64070 */
[--C-:B------:R-:W-:Y:S01]  /*34f0*/  @!P2 IMAD.IADD R89, R89, 0x1, -R0.reuse ;  /* 0x000000015959a824 */ /* 0x100fe200078e0a00 */
[----:B------:R-:W-:Y:S01]  /*3500*/  ISETP.GE.AND P2, PT, R60, RZ, PT ;  /* 0x000000ff3c00720c */ /* 0x000fe20003f46270 */
        /* <DEDUP_REMOVED lines=11> */
[C---:B------:R-:W-:Y:S01]  /*35c0*/  ISETP.GT.U32.AND P3, PT, R0.reuse, R95, PT ;  /* 0x0000005f0000720c */ /* 0x040fe20003f64070 */
[----:B------:R-:W-:Y:S01]  /*35d0*/  @!P2 IMAD.MOV R79, RZ, RZ, -R79 ;  /* 0x000000ffff4fa224 */ /* 0x000fe200078e0a4f */
[C---:B------:R-:W-:Y:S01]  /*35e0*/  ISETP.GT.U32.AND P2, PT, R0.reuse, R93, PT ;  /* 0x0000005d0000720c */ /* 0x040fe20003f44070 */
[----:B------:R-:W-:Y:S01]  /*35f0*/  @!P4 IMAD.MOV R83, RZ, RZ, -R83 ;  /* 0x000000ffff53c224 */ /* 0x000fe200078e0a53 */
[C---:B------:R-:W-:Y:S01]  /*3600*/  ISETP.GT.U32.AND P4, PT, R0.reuse, R97, PT ;  /* 0x000000610000720c */ /* 0x040fe20003f84070 */
[----:B------:R-:W-:Y:S01]  /*3610*/  @!P6 IMAD.MOV R81, RZ, RZ, -R81 ;  /* 0x000000ffff51e224 */ /* 0x000fe200078e0a51 */
[----:B------:R-:W-:Y:S01]  /*3620*/  ISETP.GT.U32.AND P6, PT, R0, R5, PT ;  /* 0x000000050000720c */ /* 0x000fe20003fc4070 */
[----:B------:R-:W-:Y:S01]  /*3630*/  @!P1 IMAD.MOV R85, RZ, RZ, -R85 ;  /* 0x000000ffff559224 */ /* 0x000fe200078e0a55 */
[----:B------:R-:W-:Y:S01]  /*3640*/  ISETP.GE.AND P1, PT, R70, RZ, PT ;  /* 0x000000ff4600720c */ /* 0x000fe20003f26270 */
[----:B------:R-:W-:Y:S01]  /*3650*/  @!P5 IMAD.MOV R87, RZ, RZ, -R87 ;  /* 0x000000ffff57d224 */ /* 0x000fe200078e0a57 */
[----:B------:R-:W-:Y:S01]  /*3660*/  ISETP.GE.AND P5, PT, R72, RZ, PT ;  /* 0x000000ff4800720c */ /* 0x000fe20003fa6270 */
[----:B------:R-:W-:Y:S01]  /*3670*/  @!P0 IMAD.MOV R43, RZ, RZ, -R43 ;  /* 0x000000ffff2b8224 */ /* 0x000fe200078e0a2b */
[----:B------:R-:W-:Y:S01]  /*3680*/  ISETP.GE.AND P0, PT, R76, RZ, PT ;  /* 0x000000ff4c00720c */ /* 0x000fe20003f06270 */
[--C-:B------:R-:W-:Y:S01]  /*3690*/  @!P3 IMAD.IADD R95, R95, 0x1, -R0.reuse ;  /* 0x000000015f5fb824 */ /* 0x100fe200078e0a00 */
[----:B------:R-:W-:Y:S01]  /*36a0*/  ISETP.GE.AND P3, PT, R56, RZ, PT ;  /* 0x000000ff3800720c */ /* 0x000fe20003f66270 */
[--C-:B------:R-:W-:Y:S01]  /*36b0*/  @!P2 IMAD.IADD R93, R93, 0x1, -R0.reuse ;  /* 0x000000015d5da824 */ /* 0x100fe200078e0a00 */
[----:B------:R-:W-:Y:S01]  /*36c0*/  ISETP.GE.AND P2, PT, R74, RZ, PT ;  /* 0x000000ff4a00720c */ /* 0x000fe20003f46270 */
[--C-:B------:R-:W-:Y:S01]  /*36d0*/  @!P4 IMAD.IADD R97, R97, 0x1, -R0.reuse ;  /* 0x000000016161c824 */ /* 0x100fe200078e0a00 */
[----:B------:R-:W-:Y:S01]  /*36e0*/  ISETP.GE.AND P4, PT, R54, RZ, PT ;  /* 0x000000ff3600720c */ /* 0x000fe20003f86270 */
[----:B------:R-:W-:Y:S01]  /*36f0*/  @!P6 IMAD.IADD R5, R5, 0x1, -R0 ;  /* 0x000000010505e824 */ /* 0x000fe200078e0a00 */
[----:B------:R-:W-:Y:S01]  /*3700*/  SHF.R.U32.HI R3, RZ, 0x6, R133 ;  /* 0x00000006ff037819 */ /* 0x000fe20000011685 */
[----:B------:R-:W-:Y:S01]  /*3710*/  @!P1 IMAD.MOV R89, RZ, RZ, -R89 ;  /* 0x000000ffff599224 */ /* 0x000fe200078e0a59 */
[----:B------:R-:W-:Y:S01]  /*3720*/  ISETP.NE.AND P1, PT, R45, RZ, PT ;  /* 0x000000ff2d00720c */ /* 0x000fe20003f25270 */
[----:B------:R-:W-:Y:S01]  /*3730*/  @!P5 IMAD.MOV R91, RZ, RZ, -R91 ;  /* 0x000000ffff5bd224 */ /* 0x000fe200078e0a5b */
[----:B------:R-:W-:Y:S01]  /*3740*/  LOP3.LUT R0, RZ, R45, RZ, 0x33, !PT ;  /* 0x0000002dff007212 */ /* 0x000fe200078e33ff */
[----:B------:R-:W-:Y:S01]  /*3750*/  @!P0 IMAD.MOV R95, RZ, RZ, -R95 ;  /* 0x000000ffff5f8224 */ /* 0x000fe200078e0a5f */
[----:B------:R-:W-:Y:S01]  /*3760*/  SGXT.U32 R3, R3, 0x2 ;  /* 0x000000020303781a */ /* 0x000fe20000000000 */
[----:B------:R-:W-:Y:S01]  /*3770*/  @!P3 IMAD.MOV R5, RZ, RZ, -R5 ;  /* 0x000000ffff05b224 */ /* 0x000fe200078e0a05 */
[C---:B------:R-:W-:Y:S01]  /*3780*/  SEL R43, R0.reuse, R43, !P1 ;  /* 0x0000002b002b7207 */ /* 0x040fe20004800000 */
[----:B------:R-:W-:Y:S01]  /*3790*/  @!P2 IMAD.MOV R93, RZ, RZ, -R93 ;  /* 0x000000ffff5da224 */ /* 0x000fe200078e0a5d */
[C---:B------:R-:W-:Y:S01]  /*37a0*/  SEL R6, R0.reuse, R6, !P1 ;  /* 0x0000000600067207 */ /* 0x040fe20004800000 */
[----:B------:R-:W-:Y:S01]  /*37b0*/  @!P4 IMAD.MOV R97, RZ, RZ, -R97 ;  /* 0x000000ffff61c224 */ /* 0x000fe200078e0a61 */
[C---:B------:R-:W-:Y:S01]  /*37c0*/  SEL R8, R0.reuse, R7, !P1 ;  /* 0x0000000700087207 */ /* 0x040fe20004800000 */
[----:B------:R-:W-:Y:S01]  /*37d0*/  IMAD R140, R3, UR14, RZ ;  /* 0x0000000e038c7c24 */ /* 0x000fe2000f8e02ff */
[C---:B------:R-:W-:Y:S01]  /*37e0*/  SEL R45, R0.reuse, R9, !P1 ;  /* 0x00000009002d7207 */ /* 0x040fe20004800000 */
[----:B------:R-:W-:Y:S01]  /*37f0*/  IMAD.MOV.U32 R135, RZ, RZ, R4 ;  /* 0x000000ffff877224 */ /* 0x000fe200078e0004 */
[C---:B------:R-:W-:Y:S01]  /*3800*/  SEL R10, R0.reuse, R10, !P1 ;  /* 0x0000000a000a7207 */ /* 0x040fe20004800000 */
[----:B------:R-:W-:Y:S01]  /*3810*/  IMAD R142, R149, 0x4, R140 ;  /* 0x00000004958e7824 */ /* 0x000fe200078e028c */
[----:B------:R-:W-:-:S02]  /*3820*/  SEL R46, R0, R11, !P1 ;  /* 0x0000000b002e7207 */ /* 0x000fc40004800000 */
[C---:B------:R-:W-:Y:S01]  /*3830*/  SEL R12, R0.reuse, R12, !P1 ;  /* 0x0000000c000c7207 */ /* 0x040fe20004800000 */
[C---:B------:R-:W-:Y:S01]  /*3840*/  IMAD R156, R149.reuse, 0x4, R142 ;  /* 0x00000004959c7824 */ /* 0x040fe200078e028e */
[C---:B------:R-:W-:Y:S02]  /*3850*/  SEL R13, R0.reuse, R13, !P1 ;  /* 0x0000000d000d7207 */ /* 0x040fe40004800000 */
[C---:B------:R-:W-:Y:S01]  /*3860*/  SEL R14, R0.reuse, R14, !P1 ;  /* 0x0000000e000e7207 */ /* 0x040fe20004800000 */
[----:B------:R-:W-:Y:S01]  /*3870*/  IMAD R143, R149, 0x4, R156 ;  /* 0x00000004958f7824 */ /* 0x000fe200078e029c */
[C---:B------:R-:W-:Y:S02]  /*3880*/  SEL R15, R0.reuse, R15, !P1 ;  /* 0x0000000f000f7207 */ /* 0x040fe40004800000 */
[C---:B------:R-:W-:Y:S02]  /*3890*/  SEL R16, R0.reuse, R16, !P1 ;  /* 0x0000001000107207 */ /* 0x040fe40004800000 */
[----:B------:R-:W-:-:S02]  /*38a0*/  SEL R48, R0, R17, !P1 ;  /* 0x0000001100307207 */ /* 0x000fc40004800000 */
[C---:B------:R-:W-:Y:S02]  /*38b0*/  SEL R18, R0.reuse, R18, !P1 ;  /* 0x0000001200127207 */ /* 0x040fe40004800000 */
[C---:B------:R-:W-:Y:S02]  /*38c0*/  SEL R50, R0.reuse, R19, !P1 ;  /* 0x0000001300327207 */ /* 0x040fe40004800000 */
[C---:B------:R-:W-:Y:S02]  /*38d0*/  SEL R20, R0.reuse, R20, !P1 ;  /* 0x0000001400147207 */ /* 0x040fe40004800000 */
        /* <DEDUP_REMOVED lines=48> */
[----:B------:R-:W-:Y:S02]  /*3be0*/  SEL R97, R0, R97, !P1 ;  /* 0x0000006100617207 */ /* 0x000fe40004800000 */
[----:B------:R-:W-:Y:S02]  /*3bf0*/  ISETP.GE.AND P0, PT, R2, RZ, PT ;  /* 0x000000ff0200720c */ /* 0x000fe40003f06270 */
[----:B------:R-:W-:-:S02]  /*3c00*/  ISETP.NE.AND P1, PT, R44, RZ, PT ;  /* 0x000000ff2c00720c */ /* 0x000fc40003f25270 */
[----:B------:R-:W-:Y:S02]  /*3c10*/  LOP3.LUT R0, R133, 0xff, RZ, 0xc0, !PT ;  /* 0x000000ff85007812 */ /* 0x000fe400078ec0ff */
[----:B----4-:R-:W-:Y:S02]  /*3c20*/  LEA R130, P2, R131, UR22, 0x1 ;  /* 0x0000001683827c11 */ /* 0x010fe4000f8408ff */
[----:B------:R-:W-:Y:S02]  /*3c30*/  ISETP.NE.U32.AND P5, PT, R0, RZ, PT ;  /* 0x000000ff0000720c */ /* 0x000fe40003fa5070 */
[----:B------:R-:W-:-:S03]  /*3c40*/  LOP3.LUT R164, R3, 0x10, RZ, 0xfc, !PT ;  /* 0x0000001003a47812 */ /* 0x000fc600078efcff */
[----:B------:R-:W-:Y:S01]  /*3c50*/  @!P0 IMAD.MOV R135, RZ, RZ, -R135 ;  /* 0x000000ffff878224 */ /* 0x000fe200078e0a87 */
[----:B------:R-:W-:Y:S02]  /*3c60*/  PLOP3.LUT P0, PT, PT, PT, UP1, 0x80, 0x8 ;  /* 0x000000000008781c */ /* 0x000fe40003f0f018 */
[----:B------:R-:W-:Y:S01]  /*3c70*/  @!P1 LOP3.LUT R135, RZ, R44, RZ, 0x33, !PT ;  /* 0x0000002cff879212 */ /* 0x000fe200078e33ff */
[----:B------:R-:W-:Y:S10]  /*3c80*/  BRA.U UP0, `(.L_x_5) ;  /* 0x0000000100187547 */ /* 0x000ff4000b800000 */
[----:B------:R-:W-:Y:S01]  /*3c90*/  ELECT P1, URZ, PT ;  /* 0x0000000000ff782f */ /* 0x000fe20003820000 */
[----:B------:R-:W-:Y:S01]  /*3ca0*/  IMAD.MOV.U32 R4, RZ, RZ, 0x1 ;  /* 0x00000001ff047424 */ /* 0x000fe200078e00ff */
[----:B------:R-:W-:Y:S01]  /*3cb0*/  UMOV UR8, 0x40 ;  /* 0x0000004000087882 */ /* 0x000fe20000000000 */
[----:B------:R-:W-:Y:S01]  /*3cc0*/  UVIRTCOUNT.DEALLOC.SMPOOL 0x80 ;  /* 0x000000800000784c */ /* 0x000fe20000000000 */
[----:B------:R-:W-:-:S09]  /*3cd0*/  ULEA UR8, UR6, UR8, 0x18 ;  /* 0x0000000806087291 */ /* 0x000fd2000f8ec0ff */
[----:B------:R0:W-:Y:S03]  /*3ce0*/  @P1 STS.U8 [UR8], R4 ;  /* 0x00000004ff001988 */ /* 0x0001e60008000008 */
.L_x_5:
[----:B------:R-:W-:Y:S01]  /*3cf0*/  IMAD R5, R43, UR18, RZ ;  /* 0x000000122b057c24 */ /* 0x000fe2000f8e02ff */
[----:B------:R-:W-:Y:S01]  /*3d00*/  LEA.HI.X.SX32 R131, R131, UR23, 0x1, P2 ;  /* 0x0000001783837c11 */ /* 0x000fe200090f0eff */
[----:B------:R-:W-:Y:S01]  /*3d10*/  IMAD R7, R6, UR18, RZ ;  /* 0x0000001206077c24 */ /* 0x000fe2000f8e02ff */
[----:B------:R-:W-:Y:S01]  /*3d20*/  UIADD3 UR16, UPT, UPT, UR5, UR4, UR10 ;  /* 0x0000000405107290 */ /* 0x000fe2000fffe00a */
[----:B------:R-:W-:Y:S01]  /*3d30*/  IMAD R9, R8, UR18, RZ ;  /* 0x0000001208097c24 */ /* 0x000fe2000f8e02ff */
[-C--:B0-----:R-:W-:Y:S01]  /*3d40*/  LEA R4, P1, R5, R130.reuse, 0x1 ;  /* 0x0000008205047211 */ /* 0x081fe200078208ff */
[----:B------:R-:W-:Y:S01]  /*3d50*/  IMAD R11, R45, UR18, RZ ;  /* 0x000000122d0b7c24 */ /* 0x000fe2000f8e02ff */
[----:B------:R-:W-:Y:S01]  /*3d60*/  VOTEU.ALL UP2, P5 ;  /* 0x0000000000ff7886 */ /* 0x000fe20002840000 */
[----:B------:R-:W-:Y:S01]  /*3d70*/  IMAD R17, R10, UR18, RZ ;  /* 0x000000120a117c24 */ /* 0x000fe2000f8e02ff */
[-C--:B------:R-:W-:Y:S01]  /*3d80*/  LEA.HI.X.SX32 R5, R5, R131.reuse, 0x1, P1 ;  /* 0x0000008305057211 */ /* 0x080fe200008f0eff */
[----:B------:R-:W-:Y:S01]  /*3d90*/  IMAD R25, R14, UR18, RZ ;  /* 0x000000120e197c24 */ /* 0x000fe2000f8e02ff */
[-C--:B------:R-:W-:Y:S01]  /*3da0*/  LEA R14, P1, R7, R130.reuse, 0x1 ;  /* 0x00000082070e7211 */ /* 0x080fe200078208ff */
[----:B------:R-:W-:Y:S01]  /*3db0*/  IMAD R21, R12, UR18, RZ ;  /* 0x000000120c157c24 */ /* 0x000fe2000f8e02ff */
[-C--:B------:R-:W-:Y:S01]  /*3dc0*/  LEA R12, P2, R9, R130.reuse, 0x1 ;  /* 0x00000082090c7211 */ /* 0x080fe200078408ff */
[----:B------:R-:W-:Y:S01]  /*3dd0*/  IMAD R19, R46, UR18, RZ ;  /* 0x000000122e137c24 */ /* 0x000fe2000f8e02ff */
[-C--:B------:R-:W-:Y:S01]  /*3de0*/  LEA R10, P3, R11, R130.reuse, 0x1 ;  /* 0x000000820b0a7211 */ /* 0x080fe200078608ff */
[----:B------:R-:W-:Y:S01]  /*3df0*/  IMAD R23, R13, UR18, RZ ;  /* 0x000000120d177c24 */ /* 0x000fe2000f8e02ff */
[-C--:B------:R-:W-:Y:S01]  /*3e00*/  LEA R8, P4, R17, R130.reuse, 0x1 ;  /* 0x0000008211087211 */ /* 0x080fe200078808ff */
[----:B------:R-:W-:Y:S01]  /*3e10*/  IMAD R27, R15, UR18, RZ ;  /* 0x000000120f1b7c24 */ /* 0x000fe2000f8e02ff */
[-C--:B------:R-:W-:Y:S01]  /*3e20*/  LEA.HI.X.SX32 R15, R7, R131.reuse, 0x1, P1 ;  /* 0x00000083070f7211 */ /* 0x080fe200008f0eff */
        /* <DEDUP_REMOVED lines=9> */
[-C--:B------:R-:W-:Y:S01]  /*3ec0*/  LEA.HI.X.SX32 R11, R11, R131.reuse, 0x1, P3 ;  /* 0x000000830b0b7211 */ /* 0x080fe200018f0eff */
        /* <DEDUP_REMOVED lines=40> */
[----:B------:R-:W-:Y:S01]  /*4150*/  STTM.x128 tmem[UR16], RZ ;  /* 0x000000ff000079ed */ /* 0x000fe200083c0010 */
[-C--:B------:R-:W-:Y:S01]  /*4160*/  LEA.HI.X.SX32 R33, R37, R131.reuse, 0x1, P4 ;  /* 0x0000008325217211 */ /* 0x080fe200020f0eff */
[----:B------:R-:W-:Y:S01]  /*4170*/  IMAD R75, R70, UR18, RZ ;  /* 0x00000012464b7c24 */ /* 0x000fe2000f8e02ff */
[-C--:B------:R-:W-:Y:S01]  /*4180*/  LEA R40, P3, R45, R130.reuse, 0x1 ;  /* 0x000000822d287211 */ /* 0x080fe200078608ff */
[----:B------:R-:W0:Y:S01]  /*4190*/  FENCE.VIEW.ASYNC.T ;  /* 0x00000000000073c6 */ /* 0x000e220000000200 */
        /* <DEDUP_REMOVED lines=39> */
[----:B------:R-:W-:Y:S01]  /*4410*/  UMOV UR13, UR7 ;  /* 0x00000007000d7c82 */ /* 0x000fe20008000000 */
[-C--:B------:R-:W-:Y:S01]  /*4420*/  LEA R62, P4, R67, R130.reuse, 0x1 ;  /* 0x00000082433e7211 */ /* 0x080fe200078808ff */
[----:B0-----:R-:W-:Y:S01]  /*4430*/  VOTEU.ALL UP3, P5 ;  /* 0x0000000000ff7886 */ /* 0x001fe20002860000 */
        /* <DEDUP_REMOVED lines=19> */
[----:B------:R-:W-:Y:S01]  /*4570*/  IMAD.SHL.U32 R147, R135, 0x2, RZ ;  /* 0x0000000287937824 */ /* 0x000fe200078e00ff */
[-C--:B------:R-:W-:Y:S01]  /*4580*/  LEA.HI.X.SX32 R67, R71, R131.reuse, 0x1, P1 ;  /* 0x0000008347437211 */ /* 0x080fe200008f0eff */
[----:B------:R-:W-:Y:S01]  /*4590*/  IMAD R136, R136, UR18, RZ ;  /* 0x0000001288887c24 */ /* 0x000fe2000f8e02ff */
[----:B------:R-:W-:Y:S01]  /*45a0*/  LEA R76, P1, R81, R130, 0x1 ;  /* 0x00000082514c7211 */ /* 0x000fe200078208ff */
[----:B------:R-:W-:Y:S01]  /*45b0*/  IMAD R134, R149, 0x4, R143 ;  /* 0x0000000495867824 */ /* 0x000fe200078e028f */
[----:B------:R-:W-:-:S02]  /*45c0*/  LEA.HI.X.SX32 R65, R69, R131, 0x1, P6 ;  /* 0x0000008345417211 */ /* 0x000fc400030f0eff */
[-C--:B------:R-:W-:Y:S02]  /*45d0*/  LEA R74, P6, R79, R130.reuse, 0x1 ;  /* 0x000000824f4a7211 */ /* 0x080fe400078c08ff */
[-C--:B------:R-:W-:Y:S02]  /*45e0*/  LEA.HI.X.SX32 R69, R73, R131.reuse, 0x1, P2 ;  /* 0x0000008349457211 */ /* 0x080fe400010f0eff */
[-C--:B------:R-:W-:Y:S02]  /*45f0*/  LEA R78, P2, R83, R130.reuse, 0x1 ;  /* 0x00000082534e7211 */ /* 0x080fe400078408ff */
[-C--:B------:R-:W-:Y:S02]  /*4600*/  LEA.HI.X.SX32 R71, R75, R131.reuse, 0x1, P3 ;  /* 0x000000834b477211 */ /* 0x080fe400018f0eff */
[----:B------:R-:W-:Y:S02]  /*4610*/  LEA.HI.X.SX32 R73, R77, R131, 0x1, P4 ;  /* 0x000000834d497211 */ /* 0x000fe400020f0eff */
[----:B------:R-:W-:-:S02]  /*4620*/  LEA R80, P3, R85, R130, 0x1 ;  /* 0x0000008255507211 */ /* 0x000fc400078608ff */
[-C--:B------:R-:W-:Y:S02]  /*4630*/  LEA R82, P4, R87, R130.reuse, 0x1 ;  /* 0x0000008257527211 */ /* 0x080fe400078808ff */
[-C--:B------:R-:W-:Y:S02]  /*4640*/  LEA.HI.X.SX32 R77, R81, R131.reuse, 0x1, P1 ;  /* 0x00000083514d7211 */ /* 0x080fe400008f0eff */
[----:B------:R-:W-:Y:S02]  /*4650*/  LEA R86, P1, R91, R130, 0x1 ;  /* 0x000000825b567211 */ /* 0x000fe400078208ff */
[----:B------:R-:W-:Y:S01]  /*4660*/  LEA.HI.X.SX32 R75, R79, R131, 0x1, P6 ;  /* 0x000000834f4b7211 */ /* 0x000fe200030f0eff */
[----:B------:R-:W-:-:S04]  /*4670*/  @!UP2 UIADD3 UR4, UPT, UPT, -UR9, 0x100000, URZ ;  /* 0x001000000904a890 */ /* 0x000fc8000fffe1ff */
[----:B------:R-:W-:Y:S02]  /*4680*/  @!UP2 USHF.L.U32 UR5, UR4, 0xb, URZ ;  /* 0x0000000b0405a899 */ /* 0x000fe400080006ff */
[----:B------:R-:W-:Y:S01]  /*4690*/  @!UP2 USHF.L.U32 UR4, UR4, 0x1, URZ ;  /* 0x000000010404a899 */ /* 0x000fe200080006ff */
[----:B------:R-:W-:Y:S01]  /*46a0*/  BAR.SYNC.DEFER_BLOCKING 0x0 ;  /* 0x0000000000007b1d */ /* 0x000fe20000010000 */
[-C--:B------:R-:W-:Y:S02]  /*46b0*/  LEA.HI.X.SX32 R79, R83, R131.reuse, 0x1, P2 ;  /* 0x00000083534f7211 */ /* 0x080fe400010f0eff */
[----:B------:R-:W-:Y:S02]  /*46c0*/  LEA R84, P6, R89, R130, 0x1 ;  /* 0x0000008259547211 */ /* 0x000fe400078c08ff */
[-C--:B------:R-:W-:Y:S02]  /*46d0*/  LEA.HI.X.SX32 R81, R85, R131.reuse, 0x1, P3 ;  /* 0x0000008355517211 */ /* 0x080fe400018f0eff */
[----:B------:R-:W-:-:S02]  /*46e0*/  LEA.HI.X.SX32 R83, R87, R131, 0x1, P4 ;  /* 0x0000008357537211 */ /* 0x000fc400020f0eff */
[-C--:B------:R-:W-:Y:S02]  /*46f0*/  LEA R90, P3, R95, R130.reuse, 0x1 ;  /* 0x000000825f5a7211 */ /* 0x080fe400078608ff */
[-C--:B------:R-:W-:Y:S02]  /*4700*/  LEA.HI.X.SX32 R87, R91, R131.reuse, 0x1, P1 ;  /* 0x000000835b577211 */ /* 0x080fe400008f0eff */
[-C--:B------:R-:W-:Y:S02]  /*4710*/  LEA R88, P2, R93, R130.reuse, 0x1 ;  /* 0x000000825d587211 */ /* 0x080fe400078408ff */
[-C--:B------:R-:W-:Y:S02]  /*4720*/  LEA R96, P1, R103, R130.reuse, 0x1 ;  /* 0x0000008267607211 */ /* 0x080fe400078208ff */
[----:B------:R-:W-:Y:S02]  /*4730*/  LEA.HI.X.SX32 R85, R89, R131, 0x1, P6 ;  /* 0x0000008359557211 */ /* 0x000fe400030f0eff */
[----:B------:R-:W-:-:S02]  /*4740*/  LEA R94, P6, R101, R130, 0x1 ;  /* 0x00000082655e7211 */ /* 0x000fc400078c08ff */
[-C--:B------:R-:W-:Y:S02]  /*4750*/  LEA.HI.X.SX32 R91, R95, R131.reuse, 0x1, P3 ;  /* 0x000000835f5b7211 */ /* 0x080fe400018f0eff */
[-C--:B------:R-:W-:Y:S01]  /*4760*/  LEA R92, P4, R99, R130.reuse, 0x1 ;  /* 0x00000082635c7211 */ /* 0x080fe200078808ff */
[----:B------:R-:W0:Y:S02]  /*4770*/  FENCE.VIEW.ASYNC.S ;  /* 0x00000000000073c6 */ /* 0x000e240000000000 */
[----:B0-----:R0:W1:Y:S01]  /*4780*/  @!UP3 SYNCS.EXCH.64 URZ, [UR13], UR4 ;  /* 0x000000040dffb5b2 */ /* 0x0010620008000100 */
[-C--:B------:R-:W-:Y:S02]  /*4790*/  LEA.HI.X.SX32 R89, R93, R131.reuse, 0x1, P2 ;  /* 0x000000835d597211 */ /* 0x080fe400010f0eff */
[----:B------:R-:W-:Y:S02]  /*47a0*/  LEA R100, P3, R107, R130, 0x1 ;  /* 0x000000826b647211 */ /* 0x000fe400078608ff */
[----:B------:R-:W-:-:S02]  /*47b0*/  LEA.HI.X.SX32 R97, R103, R131, 0x1, P1 ;  /* 0x0000008367617211 */ /* 0x000fc400008f0eff */
[-C--:B------:R-:W-:Y:S02]  /*47c0*/  LEA R98, P2, R105, R130.reuse, 0x1 ;  /* 0x0000008269627211 */ /* 0x080fe400078408ff */
[-C--:B------:R-:W-:Y:S02]  /*47d0*/  LEA R106, P1, R113, R130.reuse, 0x1 ;  /* 0x00000082716a7211 */ /* 0x080fe400078208ff */
[-C--:B------:R-:W-:Y:S02]  /*47e0*/  LEA.HI.X.SX32 R95, R101, R131.reuse, 0x1, P6 ;  /* 0x00000083655f7211 */ /* 0x080fe400030f0eff */
[-C--:B------:R-:W-:Y:S02]  /*47f0*/  LEA.HI.X.SX32 R93, R99, R131.reuse, 0x1, P4 ;  /* 0x00000083635d7211 */ /* 0x080fe400020f0eff */
[----:B------:R-:W-:Y:S02]  /*4800*/  LEA R104, P6, R111, R130, 0x1 ;  /* 0x000000826f687211 */ /* 0x000fe400078c08ff */
[----:B------:R-:W-:-:S02]  /*4810*/  LEA.HI.X.SX32 R101, R107, R131, 0x1, P3 ;  /* 0x000000836b657211 */ /* 0x000fc400018f0eff */
[-C--:B------:R-:W-:Y:S02]  /*4820*/  LEA R102, P4, R109, R130.reuse, 0x1 ;  /* 0x000000826d667211 */ /* 0x080fe400078808ff */
[-C--:B------:R-:W-:Y:S02]  /*4830*/  LEA.HI.X.SX32 R99, R105, R131.reuse, 0x1, P2 ;  /* 0x0000008369637211 */ /* 0x080fe400010f0eff */
[-C--:B------:R-:W-:Y:S02]  /*4840*/  LEA R110, P3, R117, R130.reuse, 0x1 ;  /* 0x00000082756e7211 */ /* 0x080fe400078608ff */
[----:B------:R-:W-:Y:S02]  /*4850*/  LEA.HI.X.SX32 R107, R113, R131, 0x1, P1 ;  /* 0x00000083716b7211 */ /* 0x000fe400008f0eff */
[-C--:B------:R-:W-:Y:S02]  /*4860*/  LEA R108, P2, R115, R130.reuse, 0x1 ;  /* 0x00000082736c7211 */ /* 0x080fe400078408ff */
[----:B------:R-:W-:-:S02]  /*4870*/  LEA R116, P1, R123, R130, 0x1 ;  /* 0x000000827b747211 */ /* 0x000fc400078208ff */
[-C--:B------:R-:W-:Y:S02]  /*4880*/  LEA.HI.X.SX32 R105, R111, R131.reuse, 0x1, P6 ;  /* 0x000000836f697211 */ /* 0x080fe400030f0eff */
[-C--:B------:R-:W-:Y:S02]  /*4890*/  LEA.HI.X.SX32 R103, R109, R131.reuse, 0x1, P4 ;  /* 0x000000836d677211 */ /* 0x080fe400020f0eff */
[-C--:B------:R-:W-:Y:S02]  /*48a0*/  LEA R114, P6, R121, R130.reuse, 0x1 ;  /* 0x0000008279727211 */ /* 0x080fe400078c08ff */
[-C--:B------:R-:W-:Y:S02]  /*48b0*/  LEA.HI.X.SX32 R111, R117, R131.reuse, 0x1, P3 ;  /* 0x00000083756f7211 */ /* 0x080fe400018f0eff */
[----:B------:R-:W-:Y:S02]  /*48c0*/  LEA R112, P4, R119, R130, 0x1 ;  /* 0x0000008277707211 */ /* 0x000fe400078808ff */
[----:B------:R-:W-:-:S02]  /*48d0*/  LEA.HI.X.SX32 R109, R115, R131, 0x1, P2 ;  /* 0x00000083736d7211 */ /* 0x000fc400010f0eff */
[-C--:B------:R-:W-:Y:S02]  /*48e0*/  LEA R120, P3, R127, R130.reuse, 0x1 ;  /* 0x000000827f787211 */ /* 0x080fe400078608ff */
[-C--:B------:R-:W-:Y:S02]  /*48f0*/  LEA.HI.X.SX32 R117, R123, R131.reuse, 0x1, P1 ;  /* 0x000000837b757211 */ /* 0x080fe400008f0eff */
[-C--:B------:R-:W-:Y:S02]  /*4900*/  LEA R118, P2, R125, R130.reuse, 0x1 ;  /* 0x000000827d767211 */ /* 0x080fe400078408ff */
[----:B------:R-:W-:Y:S02]  /*4910*/  LEA R126, P1, R137, R130, 0x1 ;  /* 0x00000082897e7211 */ /* 0x000fe400078208ff */
[-C--:B------:R-:W-:Y:S02]  /*4920*/  LEA.HI.X.SX32 R115, R121, R131.reuse, 0x1, P6 ;  /* 0x0000008379737211 */ /* 0x080fe400030f0eff */
[----:B------:R-:W-:-:S02]  /*4930*/  LEA.HI.X.SX32 R113, R119, R131, 0x1, P4 ;  /* 0x0000008377717211 */ /* 0x000fc400020f0eff */
[-C--:B------:R-:W-:Y:S02]  /*4940*/  LEA.HI.X.SX32 R121, R127, R131.reuse, 0x1, P3 ;  /* 0x000000837f797211 */ /* 0x080fe400018f0eff */
[-C--:B------:R-:W-:Y:S02]  /*4950*/  LEA R122, P4, R129, R130.reuse, 0x1 ;  /* 0x00000082817a7211 */ /* 0x080fe400078808ff */
[-C--:B------:R-:W-:Y:S02]  /*4960*/  LEA.HI.X.SX32 R119, R125, R131.reuse, 0x1, P2 ;  /* 0x000000837d777211 */ /* 0x080fe400010f0eff */
[----:B------:R-:W-:Y:S02]  /*4970*/  LEA.HI.X.SX32 R127, R137, R131, 0x1, P1 ;  /* 0x00000083897f7211 */ /* 0x000fe400008f0eff */
[----:B------:R-:W-:Y:S02]  /*4980*/  LEA R128, P2, R138, R130, 0x1 ;  /* 0x000000828a807211 */ /* 0x000fe400078408ff */
[----:B------:R-:W-:-:S02]  /*4990*/  IADD3 R163, P1, PT, R147, UR20, RZ ;  /* 0x0000001493a37c10 */ /* 0x000fc4000ff3e0ff */
[----:B------:R-:W-:Y:S02]  /*49a0*/  ISETP.LT.AND P0, PT, R164, UR12, P0 ;  /* 0x0000000ca4007c0c */ /* 0x000fe40008701270 */
[-C--:B------:R-:W-:Y:S02]  /*49b0*/  LEA R124, P6, R136, R130.reuse, 0x1 ;  /* 0x00000082887c7211 */ /* 0x080fe400078c08ff */
[-C--:B------:R-:W-:Y:S02]  /*49c0*/  LEA.HI.X.SX32 R123, R129, R131.reuse, 0x1, P4 ;  /* 0x00000083817b7211 */ /* 0x080fe400020f0eff */
[----:B------:R-:W-:Y:S02]  /*49d0*/  LEA R130, P3, R139, R130, 0x1 ;  /* 0x000000828b827211 */ /* 0x000fe400078608ff */
[----:B------:R-:W-:Y:S02]  /*49e0*/  LEA.HI.X.SX32 R129, R138, R131, 0x1, P2 ;  /* 0x000000838a817211 */ /* 0x000fe400010f0eff */
[----:B------:R-:W-:-:S02]  /*49f0*/  LEA.HI.X.SX32 R153, R135, UR21, 0x1, P1 ;  /* 0x0000001587997c11 */ /* 0x000fc400088f0eff */
[----:B------:R-:W-:Y:S02]  /*4a00*/  LEA R138, P1, R134, R163, 0x1 ;  /* 0x000000a3868a7211 */ /* 0x000fe400078208ff */
[-C--:B------:R-:W-:Y:S02]  /*4a10*/  LEA.HI.X.SX32 R125, R136, R131.reuse, 0x1, P6 ;  /* 0x00000083887d7211 */ /* 0x080fe400030f0eff */
[----:B------:R-:W-:Y:S02]  /*4a20*/  LEA.HI.X.SX32 R131, R139, R131, 0x1, P3 ;  /* 0x000000838b837211 */ /* 0x000fe400018f0eff */
[----:B------:R-:W-:Y:S02]  /*4a30*/  PRMT R148, RZ, 0x7610, R148 ;  /* 0x00007610ff947816 */ /* 0x000fe40000000094 */
[----:B------:R-:W-:Y:S01]  /*4a40*/  LEA.HI.X.SX32 R139, R134, R153, 0x1, P1 ;  /* 0x00000099868b7211 */ /* 0x000fe200008f0eff */
[----:B-1----:R-:W-:Y:S01]  /*4a50*/  BAR.SYNC.DEFER_BLOCKING 0x0 ;  /* 0x0000000000007b1d */ /* 0x002fe20000010000 */
[----:B------:R-:W-:Y:S01]  /*4a60*/  LEA R136, P4, R140, R163, 0x1 ;  /* 0x000000a38c887211 */ /* 0x000fe200078808ff */
[----:B------:R-:W-:-:S03]  /*4a70*/  IMAD R154, R149, 0x4, R134 ;  /* 0x00000004959a7824 */ /* 0x000fc600078e0286 */
[----:B------:R-:W-:Y:S01]  /*4a80*/  LEA.HI.X.SX32 R137, R140, R153, 0x1, P4 ;  /* 0x000000998c897211 */ /* 0x000fe200020f0eff */
[----:B------:R-:W-:Y:S01]  /*4a90*/  IMAD R152, R149, 0x4, R154 ;  /* 0x0000000495987824 */ /* 0x000fe200078e029a */
[----:B------:R-:W-:Y:S02]  /*4aa0*/  LEA R140, P4, R142, R163, 0x1 ;  /* 0x000000a38e8c7211 */ /* 0x000fe400078808ff */
[C---:B------:R-:W-:Y:S02]  /*4ab0*/  LOP3.LUT R144, R3.reuse, 0x18, RZ, 0xfc, !PT ;  /* 0x0000001803907812 */ /* 0x040fe400078efcff */
[C---:B------:R-:W-:Y:S02]  /*4ac0*/  LOP3.LUT R146, R3.reuse, 0x1c, RZ, 0xfc, !PT ;  /* 0x0000001c03927812 */ /* 0x040fe400078efcff */
[----:B------:R-:W-:Y:S02]  /*4ad0*/  PLOP3.LUT P1, PT, PT, PT, UP1, 0x80, 0x8 ;  /* 0x000000000008781c */ /* 0x000fe40003f2f018 */
[----:B------:R-:W-:-:S02]  /*4ae0*/  LOP3.LUT R145, R3, 0x14, RZ, 0xfc, !PT ;  /* 0x0000001403917812 */ /* 0x000fc400078efcff */
[----:B------:R-:W-:Y:S02]  /*4af0*/  PLOP3.LUT P2, PT, PT, PT, UP1, 0x80, 0x8 ;  /* 0x000000000008781c */ /* 0x000fe40003f4f018 */
[----:B------:R-:W-:Y:S01]  /*4b00*/  LEA.HI.X.SX32 R141, R142, R153, 0x1, P4 ;  /* 0x000000998e8d7211 */ /* 0x000fe200020f0eff */
[----:B------:R1:W2:Y:S01]  /*4b10*/  @P0 LDG.E.U16 R148, desc[UR24][R138.64] ;  /* 0x000000188a940981 */ /* 0x0002a2000c1e1500 */
[----:B------:R-:W-:Y:S02]  /*4b20*/  PLOP3.LUT P0, PT, PT, PT, UP1, 0x80, 0x8 ;  /* 0x000000000008781c */ /* 0x000fe40003f0f018 */
[----:B------:R-:W-:Y:S02]  /*4b30*/  LEA R158, P4, R154, R163, 0x1 ;  /* 0x000000a39a9e7211 */ /* 0x000fe400078808ff */
[----:B------:R-:W-:Y:S02]  /*4b40*/  ISETP.LT.AND P0, PT, R144, UR12, P0 ;  /* 0x0000000c90007c0c */ /* 0x000fe40008701270 */
[----:B------:R-:W-:-:S02]  /*4b50*/  ISETP.LT.AND P1, PT, R146, UR12, P1 ;  /* 0x0000000c92007c0c */ /* 0x000fc40008f21270 */
[----:B------:R-:W-:Y:S02]  /*4b60*/  ISETP.LT.AND P2, PT, R145, UR12, P2 ;  /* 0x0000000c91007c0c */ /* 0x000fe40009741270 */
[----:B-1----:R-:W-:Y:S02]  /*4b70*/  LEA R138, P3, R156, R163, 0x1 ;  /* 0x000000a39c8a7211 */ /* 0x002fe400078608ff */
[-C--:B------:R-:W-:Y:S02]  /*4b80*/  LEA.HI.X.SX32 R159, R154, R153.reuse, 0x1, P4 ;  /* 0x000000999a9f7211 */ /* 0x080fe400020f0eff */
[----:B------:R-:W-:Y:S01]  /*4b90*/  LEA.HI.X.SX32 R139, R156, R153, 0x1, P3 ;  /* 0x000000999c8b7211 */ /* 0x000fe200018f0eff */
[----:B------:R-:W-:Y:S01]  /*4ba0*/  IMAD R156, R149, 0x4, R152 ;  /* 0x00000004959c7824 */ /* 0x000fe200078e0298 */
[----:B------:R-:W-:Y:S02]  /*4bb0*/  LEA R160, P3, R152, R163, 0x1 ;  /* 0x000000a398a07211 */ /* 0x000fe400078608ff */
[----:B------:R-:W-:-:S02]  /*4bc0*/  PRMT R150, RZ, 0x7610, R150 ;  /* 0x00007610ff967816 */ /* 0x000fc40000000096 */
[----:B------:R-:W-:Y:S02]  /*4bd0*/  LEA R162, P4, R156, R163, 0x1 ;  /* 0x000000a39ca27211 */ /* 0x000fe400078808ff */
[----:B------:R-:W-:Y:S02]  /*4be0*/  LEA.HI.X.SX32 R161, R152, R153, 0x1, P3 ;  /* 0x0000009998a17211 */ /* 0x000fe400018f0eff */
[----:B------:R-:W-:Y:S02]  /*4bf0*/  LEA R142, P3, R143, R163, 0x1 ;  /* 0x000000a38f8e7211 */ /* 0x000fe400078608ff */
[----:B------:R-:W-:Y:S01]  /*4c00*/  PRMT R151, RZ, 0x7610, R151 ;  /* 0x00007610ff977816 */ /* 0x000fe20000000097 */
[----:B------:R1:W3:Y:S01]  /*4c10*/  @P0 LDG.E.U16 R150, desc[UR24][R160.64] ;  /* 0x00000018a0960981 */ /* 0x0002e2000c1e1500 */
[----:B------:R-:W-:Y:S02]  /*4c20*/  LEA.HI.X.SX32 R163, R156, R153, 0x1, P4 ;  /* 0x000000999ca37211 */ /* 0x000fe400020f0eff */
[----:B------:R-:W-:-:S02]  /*4c30*/  PRMT R149, RZ, 0x7610, R149 ;  /* 0x00007610ff957816 */ /* 0x000fc40000000095 */
[----:B------:R-:W-:Y:S01]  /*4c40*/  LEA.HI.X.SX32 R143, R143, R153, 0x1, P3 ;  /* 0x000000998f8f7211 */ /* 0x000fe200018f0eff */
[----:B------:R4:W5:Y:S01]  /*4c50*/  @P1 LDG.E.U16 R151, desc[UR24][R162.64] ;  /* 0x00000018a2971981 */ /* 0x000962000c1e1500 */
[C---:B------:R-:W-:Y:S02]  /*4c60*/  LOP3.LUT R201, R3.reuse, 0x8, RZ, 0xfc, !PT ;  /* 0x0000000803c97812 */ /* 0x040fe400078efcff */
[----:B------:R-:W-:Y:S01]  /*4c70*/  PLOP3.LUT P0, PT, PT, PT, UP1, 0x80, 0x8 ;  /* 0x000000000008781c */ /* 0x000fe20003f0f018 */
[----:B------:R0:W2:Y:S01]  /*4c80*/  @P2 LDG.E.U16 R149, desc[UR24][R158.64] ;  /* 0x000000189e952981 */ /* 0x0000a2000c1e1500 */
[----:B------:R-:W-:Y:S02]  /*4c90*/  PLOP3.LUT P1, PT, PT, PT, UP1, 0x80, 0x8 ;  /* 0x000000000008781c */ /* 0x000fe40003f2f018 */
[C---:B------:R-:W-:Y:S02]  /*4ca0*/  LOP3.LUT R203, R3.reuse, 0x4, RZ, 0xfc, !PT ;  /* 0x0000000403cb7812 */ /* 0x040fe400078efcff */
[----:B------:R-:W-:-:S02]  /*4cb0*/  LOP3.LUT R205, R3, 0xc, RZ, 0xfc, !PT ;  /* 0x0000000c03cd7812 */ /* 0x000fc400078efcff */
[----:B------:R-:W-:Y:S02]  /*4cc0*/  PLOP3.LUT P3, PT, PT, PT, UP1, 0x80, 0x8 ;  /* 0x000000000008781c */ /* 0x000fe40003f6f018 */
[----:B------:R-:W-:Y:S02]  /*4cd0*/  PLOP3.LUT P4, PT, PT, PT, UP1, 0x80, 0x8 ;  /* 0x000000000008781c */ /* 0x000fe40003f8f018 */
[----:B------:R-:W-:Y:S02]  /*4ce0*/  PLOP3.LUT P2, PT, PT, PT, UP1, 0x80, 0x8 ;  /* 0x000000000008781c */ /* 0x000fe40003f4f018 */
[----:B------:R-:W-:Y:S02]  /*4cf0*/  ISETP.LT.AND P0, PT, R3, UR12, P0 ;  /* 0x0000000c03007c0c */ /* 0x000fe40008701270 */
[----:B------:R-:W-:Y:S02]  /*4d00*/  ISETP.LT.AND P1, PT, R201, UR12, P1 ;  /* 0x0000000cc9007c0c */ /* 0x000fe40008f21270 */
[----:B------:R-:W-:-:S02]  /*4d10*/  ISETP.LT.AND P3, PT, R203, UR12, P3 ;  /* 0x0000000ccb007c0c */ /* 0x000fc40009f61270 */
[----:B------:R-:W-:Y:S02]  /*4d20*/  ISETP.LT.AND P4, PT, R205, UR12, P4 ;  /* 0x0000000ccd007c0c */ /* 0x000fe4000a781270 */
[----:B------:R-:W-:Y:S02]  /*4d30*/  ISETP.LT.AND P2, PT, R157, UR12, P2 ;  /* 0x0000000c9d007c0c */ /* 0x000fe40009741270 */
[----:B------:R-:W-:Y:S02]  /*4d40*/  PRMT R166, RZ, 0x7610, R166 ;  /* 0x00007610ffa67816 */ /* 0x000fe400000000a6 */
[----:B------:R-:W-:Y:S02]  /*4d50*/  PRMT R168, RZ, 0x7610, R168 ;  /* 0x00007610ffa87816 */ /* 0x000fe400000000a8 */
[----:B------:R-:W-:Y:S02]  /*4d60*/  PRMT R155, RZ, 0x7610, R155 ;  /* 0x00007610ff9b7816 */ /* 0x000fe4000000009b */
[----:B------:R-:W-:Y:S01]  /*4d70*/  PRMT R165, RZ, 0x7610, R165 ;  /* 0x00007610ffa57816 */ /* 0x000fe200000000a5 */
[----:B------:R-:W5:Y:S01]  /*4d80*/  @P0 LDG.E.U16 R166, desc[UR24][R136.64] ;  /* 0x0000001888a60981 */ /* 0x000f62000c1e1500 */
[----:B------:R-:W-:-:S02]  /*4d90*/  PRMT R170, RZ, 0x7610, R170 ;  /* 0x00007610ffaa7816 */ /* 0x000fc400000000aa */
[----:B------:R-:W-:Y:S01]  /*4da0*/  PRMT R172, RZ, 0x7610, R172 ;  /* 0x00007610ffac7816 */ /* 0x000fe200000000ac */
[----:B------:R-:W5:Y:S01]  /*4db0*/  @P1 LDG.E.U16 R168, desc[UR24][R138.64] ;  /* 0x000000188aa81981 */ /* 0x000f62000c1e1500 */
[----:B------:R-:W-:Y:S02]  /*4dc0*/  PRMT R174, RZ, 0x7610, R174 ;  /* 0x00007610ffae7816 */ /* 0x000fe400000000ae */
[----:B------:R-:W-:Y:S01]  /*4dd0*/  PRMT R176, RZ, 0x7610, R176 ;  /* 0x00007610ffb07816 */ /* 0x000fe200000000b0 */
[----:B------:R-:W5:Y:S01]  /*4de0*/  @P3 LDG.E.U16 R155, desc[UR24][R140.64] ;  /* 0x000000188c9b3981 */ /* 0x000f62000c1e1500 */
[----:B-1----:R-:W-:Y:S02]  /*4df0*/  PRMT R160, RZ, 0x7610, R160 ;  /* 0x00007610ffa07816 */ /* 0x002fe400000000a0 */
[----:B------:R-:W-:Y:S01]  /*4e00*/  PRMT R178, RZ, 0x7610, R178 ;  /* 0x00007610ffb27816 */ /* 0x000fe200000000b2 */
[----:B------:R-:W5:Y:S01]  /*4e10*/  @P4 LDG.E.U16 R165, desc[UR24][R142.64] ;  /* 0x000000188ea54981 */ /* 0x000f62000c1e1500 */
[----:B----4-:R-:W-:-:S02]  /*4e20*/  PRMT R162, RZ, 0x7610, R162 ;  /* 0x00007610ffa27816 */ /* 0x010fc400000000a2 */
[----:B------:R-:W-:Y:S01]  /*4e30*/  PRMT R180, RZ, 0x7610, R180 ;  /* 0x00007610ffb47816 */ /* 0x000fe200000000b4 */
[----:B------:R-:W4:Y:S01]  /*4e40*/  @P2 LDG.E.U16 R170, desc[UR24][R4.64] ;  /* 0x0000001804aa2981 */ /* 0x000f22000c1e1500 */
[----:B------:R-:W-:Y:S02]  /*4e50*/  PRMT R182, RZ, 0x7610, R182 ;  /* 0x00007610ffb67816 */ /* 0x000fe400000000b6 */
[----:B------:R-:W-:Y:S01]  /*4e60*/  PRMT R184, RZ, 0x7610, R184 ;  /* 0x00007610ffb87816 */ /* 0x000fe200000000b8 */
[----:B------:R-:W4:Y:S01]  /*4e70*/  @P2 LDG.E.U16 R172, desc[UR24][R14.64] ;  /* 0x000000180eac2981 */ /* 0x000f22000c1e1500 */
[----:B------:R-:W-:Y:S02]  /*4e80*/  PRMT R186, RZ, 0x7610, R186 ;  /* 0x00007610ffba7816 */ /* 0x000fe400000000ba */
[----:B------:R-:W-:Y:S01]  /*4e90*/  PRMT R188, RZ, 0x7610, R188 ;  /* 0x00007610ffbc7816 */ /* 0x000fe200000000bc */
[----:B------:R-:W4:Y:S01]  /*4ea0*/  @P2 LDG.E.U16 R174, desc[UR24][R12.64] ;  /* 0x000000180cae2981 */ /* 0x000f22000c1e1500 */
[----:B------:R-:W-:-:S02]  /*4eb0*/  PRMT R190, RZ, 0x7610, R190 ;  /* 0x00007610ffbe7816 */ /* 0x000fc400000000be */
        /* <DEDUP_REMOVED lines=47> */
[----:B0-----:R-:W-:Y:S02]  /*51b0*/  PRMT R159, RZ, 0x7610, R159 ;  /* 0x00007610ff9f7816 */ /* 0x001fe4000000009f */
        /* <DEDUP_REMOVED lines=28> */
[----:B------:R-:W4:Y:S04]  /*5380*/  @P2 LDG.E.U16 R222, desc[UR24][R60.64] ;  /* 0x000000183cde2981 */ /* 0x000f28000c1e1500 */
        /* <DEDUP_REMOVED lines=34> */
[----:B------:R-:W4:Y:S01]  /*55b0*/  @P2 LDG.E.U16 R199, desc[UR24][R130.64] ;  /* 0x0000001882c72981 */ /* 0x000f22000c1e1500 */
[----:B------:R-:W-:-:S02]  /*55c0*/  SHF.R.S32.HI R158, RZ, 0x1f, R135 ;  /* 0x0000001fff9e7819 */ /* 0x000fc40000011487 */
[----:B------:R-:W-:Y:S02]  /*55d0*/  LOP3.LUT R153, R133, 0xc0, RZ, 0xc0, !PT ;  /* 0x000000c085997812 */ /* 0x000fe400078ec0ff */
[----:B------:R-:W-:Y:S01]  /*55e0*/  SHF.L.U64.HI R217, R135, 0x1, R158 ;  /* 0x0000000187d97819 */ /* 0x000fe2000001029e */
[----:B------:R-:W-:Y:S01]  /*55f0*/  IMAD.SHL.U32 R135, R0, 0x2, RZ ;  /* 0x0000000200877824 */ /* 0x000fe200078e00ff */
[----:B------:R-:W-:-:S04]  /*5600*/  @!UP2 UIADD3 UR4, UPT, UPT, -UR9, 0x100000, URZ ;  /* 0x001000000904a890 */ /* 0x000fc8000fffe1ff */
[----:B------:R-:W-:Y:S02]  /*5610*/  @!UP2 USHF.L.U32 UR5, UR4, 0xb, URZ ;  /* 0x0000000b0405a899 */ /* 0x000fe400080006ff */
[----:B------:R-:W-:Y:S01]  /*5620*/  @!UP2 USHF.L.U32 UR4, UR4, 0x1, URZ ;  /* 0x000000010404a899 */ /* 0x000fe200080006ff */
[----:B------:R-:W-:Y:S02]  /*5630*/  SHF.R.U32.HI R158, RZ, 0x2, R153 ;  /* 0x00000002ff9e7819 */ /* 0x000fe40000011699 */
[----:B------:R-:W-:Y:S02]  /*5640*/  SHF.R.S32.HI R153, RZ, 0x1f, R134 ;  /* 0x0000001fff997819 */ /* 0x000fe40000011486 */
[C---:B------:R-:W-:Y:S02]  /*5650*/  LEA R213, P0, R134.reuse, R147, 0x1 ;  /* 0x0000009386d57211 */ /* 0x040fe400078008ff */
[----:B------:R-:W-:Y:S01]  /*5660*/  LOP3.LUT R135, R135, R158, RZ, 0x3c, !PT ;  /* 0x0000009e87877212 */ /* 0x000fe200078e3cff */
[----:B------:R-:W-:Y:S01]  /*5670*/  VOTEU.ALL UP1, P5 ;  /* 0x0000000000ff7886 */ /* 0x000fe20002820000 */
[----:B------:R-:W-:-:S02]  /*5680*/  LEA.HI.X R215, R134, R217, R153, 0x1, P0 ;  /* 0x000000d986d77211 */ /* 0x000fc400000f0c99 */
[----:B------:R-:W-:Y:S02]  /*5690*/  LOP3.LUT R134, R135, 0x40, RZ, 0x3c, !PT ;  /* 0x0000004087867812 */ /* 0x000fe400078e3cff */
[----:B------:R0:W1:Y:S01]  /*56a0*/  @!UP1 SYNCS.EXCH.64 URZ, [UR11+0x12008], UR4 ;  /* 0x012008040bff95b2 */ /* 0x0000620008000100 */
[----:B--2---:R-:W-:Y:S04]  /*56b0*/  STS.U16 [R135+UR11+0x10800], R148 ;  /* 0x0108009487007988 */ /* 0x004fe8000800040b */
[----:B---3--:R2:W-:Y:S04]  /*56c0*/  STS.U16 [R135+UR11+0x10c00], R150 ;  /* 0x010c009687007988 */ /* 0x0085e8000800040b */
[----:B-----5:R-:W-:Y:S04]  /*56d0*/  STS.U16 [R135+UR11+0x10000], R166 ;  /* 0x010000a687007988 */ /* 0x020fe8000800040b */
[----:B------:R-:W-:Y:S04]  /*56e0*/  STS.U16 [R135+UR11+0x10400], R168 ;  /* 0x010400a887007988 */ /* 0x000fe8000800040b */
[----:B------:R-:W-:Y:S04]  /*56f0*/  STS.U16 [R134+UR11+0x10a00], R149 ;  /* 0x010a009586007988 */ /* 0x000fe8000800040b */
[----:B------:R3:W-:Y:S04]  /*5700*/  STS.U16 [R134+UR11+0x10e00], R151 ;  /* 0x010e009786007988 */ /* 0x0007e8000800040b */
[----:B------:R5:W-:Y:S04]  /*5710*/  STS.U16 [R134+UR11+0x10200], R155 ;  /* 0x0102009b86007988 */ /* 0x000be8000800040b */
[----:B------:R0:W-:Y:S04]  /*5720*/  STS.U16 [R134+UR11+0x10600], R165 ;  /* 0x010600a586007988 */ /* 0x0001e8000800040b */
[----:B----4-:R4:W-:Y:S04]  /*5730*/  STS.U16 [R135+UR11], R170 ;  /* 0x000000aa87007988 */ /* 0x0109e8000800040b */
[----:B------:R4:W-:Y:S04]  /*5740*/  STS.U16 [R135+UR11+0x200], R172 ;  /* 0x000200ac87007988 */ /* 0x0009e8000800040b */
        /* <DEDUP_REMOVED lines=61> */
[----:B------:R4:W-:Y:S01]  /*5b20*/  STS.U16 [R135+UR11+0x7e00], R199 ;  /* 0x007e00c787007988 */ /* 0x0009e2000800040b */
[----:B-1----:R1:W-:Y:S06]  /*5b30*/  MEMBAR.ALL.CTA ;  /* 0x0000000000007992 */ /* 0x0023ec0000008000 */
[----:B-1----:R-:W1:Y:S01]  /*5b40*/  FENCE.VIEW.ASYNC.S ;  /* 0x00000000000073c6 */ /* 0x002e620000000000 */
[----:B------:R-:W-:-:S02]  /*5b50*/  USHF.R.S32.HI UR6, URZ, 0x1f, UR28 ;  /* 0x0000001fff067899 */ /* 0x000fc4000801141c */
[----:B------:R-:W-:Y:S02]  /*5b60*/  UISETP.NE.U32.AND UP1, UPT, UR17, URZ, UPT ;  /* 0x000000ff1100728c */ /* 0x000fe4000bf25070 */
[----:B------:R-:W-:Y:S02]  /*5b70*/  ULEA.HI UR6, UR6, UR28, URZ, 0x5 ;  /* 0x0000001c06067291 */ /* 0x000fe4000f8f28ff */
[----:B0-----:R-:W-:Y:S02]  /*5b80*/  UIADD3 UR5, UPT, UPT, UR11, 0x8000, URZ ;  /* 0x000080000b057890 */ /* 0x001fe4000fffe0ff */
[----:B------:R-:W-:Y:S01]  /*5b90*/  USHF.R.S32.HI UR6, URZ, 0x5, UR6 ;  /* 0x00000005ff067899 */ /* 0x000fe20008011406 */
[----:B------:R-:W-:Y:S01]  /*5ba0*/  SHF.R.S32.HI R207, RZ, 0x1f, R152 ;  /* 0x0000001fffcf7819 */ /* 0x000fe20000011498 */
[----:B------:R-:W-:Y:S01]  /*5bb0*/  UISETP.LT.OR UP3, UPT, UR28, 0x20, UP1 ;  /* 0x000000201c00788c */ /* 0x000fe20008f61670 */
[-C--:B------:R-:W-:Y:S01]  /*5bc0*/  LEA R211, P0, R154, R147.reuse, 0x1 ;  /* 0x000000939ad37211 */ /* 0x080fe200078008ff */
[----:B------:R-:W-:Y:S01]  /*5bd0*/  USHF.R.U32.HI UR5, URZ, 0x4, UR5 ;  /* 0x00000004ff057899 */ /* 0x000fe20008011605 */
[-C--:B------:R-:W-:Y:S01]  /*5be0*/  LEA R209, P1, R152, R147.reuse, 0x1 ;  /* 0x0000009398d17211 */ /* 0x080fe200078208ff */
[----:B------:R-:W-:Y:S01]  /*5bf0*/  UISETP.LT.AND UP2, UPT, UR6, 0x1, UPT ;  /* 0x000000010600788c */ /* 0x000fe2000bf41270 */
[----:B-1----:R-:W-:Y:S01]  /*5c00*/  BAR.SYNC.DEFER_BLOCKING 0x0 ;  /* 0x0000000000007b1d */ /* 0x002fe20000010000 */
[----:B------:R-:W-:-:S02]  /*5c10*/  LEA R158, P2, R156, R147, 0x1 ;  /* 0x000000939c9e7211 */ /* 0x000fc400078408ff */
[----:B------:R-:W-:Y:S02]  /*5c20*/  SHF.R.S32.HI R153, RZ, 0x1f, R154 ;  /* 0x0000001fff997819 */ /* 0x000fe4000001149a */
[----:B------:R-:W-:Y:S01]  /*5c30*/  SHF.R.S32.HI R147, RZ, 0x1f, R156 ;  /* 0x0000001fff937819 */ /* 0x000fe2000001149c */
[----:B------:R-:W-:Y:S01]  /*5c40*/  USGXT.U32 UR18, UR5, 0xe ;  /* 0x0000000e0512789a */ /* 0x000fe20008000000 */
[-C--:B------:R-:W-:Y:S01]  /*5c50*/  LEA.HI.X R207, R152, R217.reuse, R207, 0x1, P1 ;  /* 0x000000d998cf7211 */ /* 0x080fe200008f0ccf */
[----:B------:R-:W-:Y:S01]  /*5c60*/  USEL UR5, UR6, 0x1, !UP2 ;  /* 0x0000000106057887 */ /* 0x000fe2000d000000 */
[-C--:B------:R-:W-:Y:S02]  /*5c70*/  LEA.HI.X R153, R154, R217.reuse, R153, 0x1, P0 ;  /* 0x000000d99a997211 */ /* 0x080fe400000f0c99 */
[----:B------:R-:W-:Y:S02]  /*5c80*/  LEA.HI.X R147, R156, R217, R147, 0x1, P2 ;  /* 0x000000d99c937211 */ /* 0x000fe400010f0c93 */
[----:B--2---:R-:W-:-:S02]  /*5c90*/  IADD3 R150, P1, PT, R211, UR20, RZ ;  /* 0x00000014d3967c10 */ /* 0x004fc4000ff3e0ff */
[----:B------:R-:W-:Y:S02]  /*5ca0*/  IADD3 R148, P0, PT, R213, UR20, RZ ;  /* 0x00000014d5947c10 */ /* 0x000fe4000ff1e0ff */
[----:B------:R-:W-:Y:S02]  /*5cb0*/  IADD3 R152, P2, PT, R209, UR20, RZ ;  /* 0x00000014d1987c10 */ /* 0x000fe4000ff5e0ff */
[----:B------:R-:W-:Y:S01]  /*5cc0*/  IADD3 R154, P3, PT, R158, UR20, RZ ;  /* 0x000000149e9a7c10 */ /* 0x000fe2000ff7e0ff */
[----:B------:R-:W-:Y:S01]  /*5cd0*/  UIADD3 UR26, UP2, UPT, UR18, 0x2, URZ ;  /* 0x00000002121a7890 */ /* 0x000fe2000ff5e0ff */
[----:B---3--:R-:W-:Y:S01]  /*5ce0*/  IADD3.X R151, PT, PT, R153, UR21, RZ, P1, !PT ;  /* 0x0000001599977c10 */ /* 0x008fe20008ffe4ff */
[----:B------:R-:W-:Y:S01]  /*5cf0*/  UIADD3 UR17, UPT, UPT, UR5, -0x1, URZ ;  /* 0xffffffff05117890 */ /* 0x000fe2000fffe0ff */
[----:B------:R-:W-:Y:S01]  /*5d00*/  IADD3.X R149, PT, PT, R215, UR21, RZ, P0, !PT ;  /* 0x00000015d7957c10 */ /* 0x000fe200087fe4ff */
[----:B------:R-:W-:Y:S01]  /*5d10*/  UMOV UR4, URZ ;  /* 0x000000ff00047c82 */ /* 0x000fe20008000000 */
[----:B------:R-:W-:-:S02]  /*5d20*/  IADD3.X R153, PT, PT, R207, UR21, RZ, P2, !PT ;  /* 0x00000015cf997c10 */ /* 0x000fc400097fe4ff */
[----:B-----5:R-:W-:Y:S01]  /*5d30*/  IADD3.X R155, PT, PT, R147, UR21, RZ, P3, !PT ;  /* 0x00000015939b7c10 */ /* 0x020fe20009ffe4ff */
[----:B------:R-:W-:Y:S02]  /*5d40*/  UIADD3.X UR27, UPT, UPT, UR4, -0x7fffbfe0, URZ, UP2, !UPT ;  /* 0x80004020041b7890 */ /* 0x000fe400097fe4ff */
[----:B------:R-:W-:Y:S02]  /*5d50*/  USHF.L.U32 UR14, UR14, 0x5, URZ ;  /* 0x000000050e0e7899 */ /* 0x000fe400080006ff */
[----:B------:R-:W-:Y:S02]  /*5d60*/  USHF.L.U32 UR15, UR15, 0x5, URZ ;  /* 0x000000050f0f7899 */ /* 0x000fe400080006ff */
[----:B------:R-:W-:Y:S01]  /*5d70*/  UISETP.NE.U32.AND UP2, UPT, UR17, URZ, UPT ;  /* 0x000000ff1100728c */ /* 0x000fe2000bf45070 */
[----:B------:R-:W-:Y:S01]  /*5d80*/  UMOV UR6, URZ ;  /* 0x000000ff00067c82 */ /* 0x000fe20008000000 */
[----:B----4-:R-:W-:Y:S09]  /*5d90*/  BRA.U UP3, `(.L_x_6) ;  /* 0x00000001038c7547 */ /* 0x010ff2000b800000 */
[----:B------:R-:W-:Y:S02]  /*5da0*/  USHF.R.U32.HI UR22, URZ, 0x4, UR11 ;  /* 0x00000004ff167899 */ /* 0x000fe4000801160b */
[----:B------:R-:W-:Y:S02]  /*5db0*/  UIADD3 UR5, UPT, UPT, UR11, 0x10000, URZ ;  /* 0x000100000b057890 */ /* 0x000fe4000fffe0ff */
[----:B------:R-:W-:Y:S02]  /*5dc0*/  USGXT.U32 UR22, UR22, 0xe ;  /* 0x0000000e1616789a */ /* 0x000fe40008000000 */
[----:B------:R-:W-:Y:S02]  /*5dd0*/  USHF.R.U32.HI UR5, URZ, 0x4, UR5 ;  /* 0x00000004ff057899 */ /* 0x000fe40008011605 */
[----:B------:R-:W-:Y:S01]  /*5de0*/  UIADD3 UR34, UP3, UPT, UR22, 0x2, URZ ;  /* 0x0000000216227890 */ /* 0x000fe2000ff7e0ff */
[----:B------:R-:W-:Y:S01]  /*5df0*/  UMOV UR4, URZ ;  /* 0x000000ff00047c82 */ /* 0x000fe20008000000 */
[----:B------:R-:W-:-:S02]  /*5e00*/  USGXT.U32 UR8, UR5, 0xe ;  /* 0x0000000e0508789a */ /* 0x000fc40008000000 */
[----:B------:R-:W-:Y:S01]  /*5e10*/  UIADD3.X UR35, UPT, UPT, UR4, -0x7fffbfe0, URZ, UP3, !UPT ;  /* 0x8000402004237890 */ /* 0x000fe20009ffe4ff */
[----:B------:R-:W-:Y:S01]  /*5e20*/  UMOV UR20, 0x80 ;  /* 0x0000008000147882 */ /* 0x000fe20000000000 */
[----:B------:R-:W-:Y:S01]  /*5e30*/  UMOV UR21, 0x40004040 ;  /* 0x4000404000157882 */ /* 0x000fe20000000000 */
[----:B------:R-:W-:Y:S01]  /*5e40*/  UMOV UR9, URZ ;  /* 0x000000ff00097c82 */ /* 0x000fe20008000000 */
[----:B------:R-:W-:Y:S02]  /*5e50*/  UIADD3 UR19, UPT, UPT, UR10, 0x100000, URZ ;  /* 0x001000000a137890 */ /* 0x000fe4000fffe0ff */
[----:B------:R-:W-:Y:S02]  /*5e60*/  UIADD3.64 UR20, UPT, UPT, UR8, UR20, URZ ;  /* 0x0000001408147297 */ /* 0x000fe4000fffe0ff */
[----:B------:R-:W-:Y:S02]  /*5e70*/  UIADD3.64 UR30, UPT, UPT, UR34, 0x3fe, URZ ;  /* 0x000003fe221e7897 */ /* 0x000fe4000fffe0ff */
[----:B------:R-:W-:-:S02]  /*5e80*/  UIADD3 UR29, UPT, UPT, UR10, 0x100000, URZ ;  /* 0x001000000a1d7890 */ /* 0x000fc4000fffe0ff */
[----:B------:R-:W-:Y:S01]  /*5e90*/  UIADD3.64 UR32, UPT, UPT, UR34, 0x400, URZ ;  /* 0x0000040022207897 */ /* 0x000fe2000fffe0ff */
[----:B------:R-:W-:Y:S01]  /*5ea0*/  UMOV UR36, 0x0 ;  /* 0x0000000000247882 */ /* 0x000fe20000000000 */
[----:B------:R-:W-:Y:S01]  /*5eb0*/  UMOV UR37, 0x4408010 ;  /* 0x0440801000257882 */ /* 0x000fe20000000000 */
[----:B------:R-:W-:Y:S01]  /*5ec0*/  UMOV UR23, 0x80004020 ;  /* 0x8000402000177882 */ /* 0x000fe20000000000 */
[----:B------:R-:W-:Y:S01]  /*5ed0*/  UMOV UR9, 0x40004040 ;  /* 0x4000404000097882 */ /* 0x000fe20000000000 */
[----:B------:R-:W-:Y:S01]  /*5ee0*/  UMOV UR38, 0x0 ;  /* 0x0000000000267882 */ /* 0x000fe20000000000 */
[----:B------:R-:W-:Y:S01]  /*5ef0*/  UMOV UR39, 0x4408010 ;  /* 0x0440801000277882 */ /* 0x000fe20000000000 */
[----:B------:R-:W-:Y:S01]  /*5f00*/  UMOV UR40, 0x0 ;  /* 0x0000000000287882 */ /* 0x000fe20000000000 */
[----:B------:R-:W-:Y:S01]  /*5f10*/  UMOV UR41, 0x4408010 ;  /* 0x0440801000297882 */ /* 0x000fe20000000000 */
[----:B------:R-:W-:Y:S01]  /*5f20*/  UMOV UR4, UR7 ;  /* 0x0000000700047c82 */ /* 0x000fe20008000000 */
[----:B------:R-:W-:Y:S01]  /*5f30*/  UMOV UR5, URZ ;  /* 0x000000ff00057c82 */ /* 0x000fe20008000000 */
[----:B------:R0:W-:Y:S01]  /*5f40*/  UTCHMMA gdesc[UR8], gdesc[UR22], tmem[UR10], tmem[UR36], idesc[UR37], !UPT ;  /* 0x00ff2416080075ea */ /* 0x0001e2000f80000a */
[----:B------:R-:W-:Y:S01]  /*5f50*/  UMOV UR42, 0x0 ;  /* 0x00000000002a7882 */ /* 0x000fe20000000000 */
[----:B------:R-:W-:Y:S01]  /*5f60*/  UMOV UR43, 0x4408010 ;  /* 0x04408010002b7882 */ /* 0x000fe20000000000 */
[----:B------:R0:W-:Y:S01]  /*5f70*/  UTCHMMA gdesc[UR20], gdesc[UR34], tmem[UR10], tmem[UR38], idesc[UR39], UPT ;  /* 0x00ff2622140075ea */ /* 0x0001e2000b80000a */
[----:B------:R-:W-:Y:S01]  /*5f80*/  UMOV UR4, UR4 ;  /* 0x0000000400047c82 */ /* 0x000fe20008000000 */
[----:B------:R0:W-:Y:S01]  /*5f90*/  UTCHMMA gdesc[UR8], gdesc[UR30], tmem[UR19], tmem[UR40], idesc[UR41], !UPT ;  /* 0x00ff281e080075ea */ /* 0x0001e2000f800013 */
[----:B------:R0:W-:Y:S01]  /*5fa0*/  UTCHMMA gdesc[UR20], gdesc[UR32], tmem[UR29], tmem[UR42], idesc[UR43], UPT ;  /* 0x00ff2a20140075ea */ /* 0x0001e2000b80001d */
[----:B------:R0:W-:Y:S01]  /*5fb0*/  UTCBAR [UR4], URZ ;  /* 0x000000ff040073e9 */ /* 0x0001e200080000ff */
[----:B------:R-:W-:Y:S01]  /*5fc0*/  NOP ;  /* 0x0000000000007918 */ /* 0x000fe20000000000 */
.L_x_6:
[----:B------:R-:W-:Y:S05]  /*5fd0*/  BRA.U !UP2, `(.L_x_7) ;  /* 0x000000150a887547 */ /* 0x000fea000b800000 */
[----:B0-----:R-:W-:Y:S01]  /*5fe0*/  UIADD3 UR4, UPT, UPT, UR11, 0x11000, URZ ;  /* 0x000110000b047890 */ /* 0x001fe2000fffe0ff */
[----:B------:R-:W-:Y:S01]  /*5ff0*/  UMOV UR20, 0x80 ;  /* 0x0000008000147882 */ /* 0x000fe20000000000 */
[----:B------:R-:W-:Y:S02]  /*6000*/  UMOV UR21, 0x40004040 ;  /* 0x4000404000157882 */ /* 0x000fe40000000000 */
[----:B------:R-:W-:Y:S01]  /*6010*/  USHF.R.U32.HI UR4, URZ, 0x4, UR4 ;  /* 0x00000004ff047899 */ /* 0x000fe20008011604 */
[----:B------:R-:W-:Y:S01]  /*6020*/  UMOV UR9, URZ ;  /* 0x000000ff00097c82 */ /* 0x000fe20008000000 */
[----:B------:R-:W-:Y:S02]  /*6030*/  UIADD3 UR12, UPT, UPT, UR12, -0x20, URZ ;  /* 0xffffffe00c0c7890 */ /* 0x000fe4000fffe0ff */
[----:B------:R-:W-:Y:S02]  /*6040*/  USGXT.U32 UR8, UR4, 0xe ;  /* 0x0000000e0408789a */ /* 0x000fe40008000000 */
[----:B------:R-:W-:-:S02]  /*6050*/  UIADD3.64 UR30, UPT, UPT, UR26, 0x3fe, URZ ;  /* 0x000003fe1a1e7897 */ /* 0x000fc4000fffe0ff */
[----:B------:R-:W-:Y:S02]  /*6060*/  UIADD3.64 UR20, UPT, UPT, UR8, UR20, URZ ;  /* 0x0000001408147297 */ /* 0x000fe4000fffe0ff */
[----:B------:R-:W-:Y:S01]  /*6070*/  UIADD3.64 UR32, UPT, UPT, UR26, 0x400, URZ ;  /* 0x000004001a207897 */ /* 0x000fe2000fffe0ff */
[----:B------:R-:W-:Y:S01]  /*6080*/  UMOV UR5, 0x1 ;  /* 0x0000000100057882 */ /* 0x000fe20000000000 */
[----:B------:R-:W-:Y:S01]  /*6090*/  UMOV UR4, URZ ;  /* 0x000000ff00047c82 */ /* 0x000fe20008000000 */
[----:B------:R-:W-:-:S09]  /*60a0*/  UMOV UR9, 0x40004040 ;  /* 0x4000404000097882 */ /* 0x000fd20000000000 */
.L_x_10:
[----:B------:R-:W-:Y:S01]  /*60b0*/  USHF.L.U32 UR6, UR6, 0x1f, URZ ;  /* 0x0000001f06067899 */ /* 0x000fe200080006ff */
[----:B------:R-:W-:Y:S01]  /*60c0*/  IMAD.U32 R147, RZ, RZ, UR15 ;  /* 0x0000000fff937e24 */ /* 0x000fe2000f8e00ff */
[----:B------:R-:W-:Y:S01]  /*60d0*/  ISETP.GE.AND P6, PT, R3, UR12, PT ;  /* 0x0000000c03007c0c */ /* 0x000fe2000bfc6270 */
[----:B------:R-:W-:Y:S01]  /*60e0*/  IMAD.U32 R159, RZ, RZ, UR14 ;  /* 0x0000000eff9f7e24 */ /* 0x000fe2000f8e00ff */
[----:B------:R-:W-:Y:S01]  /*60f0*/  ISETP.GE.AND P0, PT, R203, UR12, PT ;  /* 0x0000000ccb007c0c */ /* 0x000fe2000bf06270 */
[----:B------:R-:W-:Y:S01]  /*6100*/  IMAD.WIDE R130, R147, 0x2, R130 ;  /* 0x0000000293827825 */ /* 0x000fe200078e0282 */
[----:B------:R-:W-:-:S03]  /*6110*/  ISETP.GE.AND P1, PT, R201, UR12, PT ;  /* 0x0000000cc9007c0c */ /* 0x000fc6000bf26270 */
[----:B------:R-:W-:Y:S02]  /*6120*/  IMAD.U32 R156, RZ, RZ, UR6 ;  /* 0x00000006ff9c7e24 */ /* 0x000fe4000f8e00ff */
[C---:B------:R-:W-:Y:S02]  /*6130*/  IMAD.WIDE R128, R147.reuse, 0x2, R128 ;  /* 0x0000000293807825 */ /* 0x040fe400078e0280 */
[----:B------:R-:W0:Y:S02]  /*6140*/  SYNCS.PHASECHK.TRANS64.TRYWAIT P2, [UR13], R156 ;  /* 0x0000009cff0075a7 */ /* 0x000e24000804110d */
[----:B------:R-:W-:-:S04]  /*6150*/  IMAD.WIDE R126, R147, 0x2, R126 ;  /* 0x00000002937e7825 */ /* 0x000fc800078e027e */
        /* <DEDUP_REMOVED lines=68> */
[----:B------:R-:W-:Y:S01]  /*65a0*/  IMAD.WIDE R136, R159, 0x2, R136 ;  /* 0x000000029f887825 */ /* 0x000fe200078e0288 */
[----:B0-----:R-:W-:Y:S06]  /*65b0*/  @!P2 BRA `(.L_x_8) ;  /* 0x00000054008ca947 */ /* 0x001fec0003800000 */
.L_x_16:
[----:B------:R-:W-:Y:S02]  /*65c0*/  PRMT R156, RZ, 0x7610, R156 ;  /* 0x00007610ff9c7816 */ /* 0x000fe4000000009c */
[----:B------:R-:W-:Y:S02]  /*65d0*/  PRMT R147, RZ, 0x7610, R147 ;  /* 0x00007610ff937816 */ /* 0x000fe40000000093 */
[----:B------:R-:W-:Y:S02]  /*65e0*/  ISETP.GE.AND P2, PT, R205, UR12, PT ;  /* 0x0000000ccd007c0c */ /* 0x000fe4000bf46270 */
[----:B------:R-:W2:Y:S01]  /*65f0*/  @!P6 LDG.E.U16 R156, desc[UR24][R136.64] ;  /* 0x00000018889ce981 */ /* 0x000ea2000c1e1500 */
[----:B------:R-:W-:Y:S02]  /*6600*/  ISETP.GE.AND P3, PT, R164, UR12, PT ;  /* 0x0000000ca4007c0c */ /* 0x000fe4000bf66270 */
[----:B------:R-:W-:Y:S01]  /*6610*/  ISETP.GE.AND P4, PT, R145, UR12, PT ;  /* 0x0000000c91007c0c */ /* 0x000fe2000bf86270 */
[----:B------:R-:W3:Y:S01]  /*6620*/  @!P0 LDG.E.U16 R147, desc[UR24][R140.64] ;  /* 0x000000188c938981 */ /* 0x000ee2000c1e1500 */
[----:B------:R-:W-:-:S02]  /*6630*/  ISETP.GE.AND P6, PT, R144, UR12, PT ;  /* 0x0000000c90007c0c */ /* 0x000fc4000bfc6270 */
[----:B------:R-:W-:Y:S02]  /*6640*/  ISETP.GE.AND P0, PT, R146, UR12, PT ;  /* 0x0000000c92007c0c */ /* 0x000fe4000bf06270 */
[----:B------:R-:W-:Y:S02]  /*6650*/  PRMT R158, RZ, 0x7610, R158 ;  /* 0x00007610ff9e7816 */ /* 0x000fe4000000009e */
[----:B------:R-:W-:Y:S02]  /*6660*/  PRMT R159, RZ, 0x7610, R159 ;  /* 0x00007610ff9f7816 */ /* 0x000fe4000000009f */
[----:B------:R-:W-:Y:S02]  /*6670*/  PRMT R160, RZ, 0x7610, R160 ;  /* 0x00007610ffa07816 */ /* 0x000fe400000000a0 */
[----:B------:R-:W-:Y:S01]  /*6680*/  PRMT R161, RZ, 0x7610, R161 ;  /* 0x00007610ffa17816 */ /* 0x000fe200000000a1 */
[----:B------:R-:W4:Y:S01]  /*6690*/  @!P1 LDG.E.U16 R158, desc[UR24][R138.64] ;  /* 0x000000188a9e9981 */ /* 0x000f22000c1e1500 */
[----:B------:R-:W-:-:S02]  /*66a0*/  PRMT R162, RZ, 0x7610, R162 ;  /* 0x00007610ffa27816 */ /* 0x000fc400000000a2 */
[----:B------:R-:W-:Y:S01]  /*66b0*/  PRMT R163, RZ, 0x7610, R163 ;  /* 0x00007610ffa37816 */ /* 0x000fe200000000a3 */
[----:B------:R-:W5:Y:S04]  /*66c0*/  @!P3 LDG.E.U16 R160, desc[UR24][R148.64] ;  /* 0x0000001894a0b981 */ /* 0x000f68000c1e1500 */
[----:B------:R-:W3:Y:S04]  /*66d0*/  @!P6 LDG.E.U16 R162, desc[UR24][R152.64] ;  /* 0x0000001898a2e981 */ /* 0x000ee8000c1e1500 */
[----:B------:R-:W3:Y:S04]  /*66e0*/  @!P2 LDG.E.U16 R159, desc[UR24][R142.64] ;  /* 0x000000188e9fa981 */ /* 0x000ee8000c1e1500 */
[----:B------:R-:W3:Y:S04]  /*66f0*/  @!P4 LDG.E.U16 R161, desc[UR24][R150.64] ;  /* 0x0000001896a1c981 */ /* 0x000ee8000c1e1500 */
[----:B------:R-:W3:Y:S01]  /*6700*/  @!P0 LDG.E.U16 R163, desc[UR24][R154.64] ;  /* 0x000000189aa38981 */ /* 0x000ee2000c1e1500 */
[----:B------:R-:W-:Y:S01]  /*6710*/  BAR.SYNC.DEFER_BLOCKING 0x0 ;  /* 0x0000000000007b1d */ /* 0x000fe20000010000 */
[----:B------:R-:W-:-:S02]  /*6720*/  ISETP.GE.AND P1, PT, R157, UR12, PT ;  /* 0x0000000c9d007c0c */ /* 0x000fc4000bf26270 */
[----:B------:R-:W-:Y:S02]  /*6730*/  PRMT R166, RZ, 0x7610, R166 ;  /* 0x00007610ffa67816 */ /* 0x000fe400000000a6 */
[----:B------:R-:W-:Y:S02]  /*6740*/  PRMT R168, RZ, 0x7610, R168 ;  /* 0x00007610ffa87816 */ /* 0x000fe400000000a8 */
[----:B------:R-:W-:Y:S02]  /*6750*/  PRMT R170, RZ, 0x7610, R170 ;  /* 0x00007610ffaa7816 */ /* 0x000fe400000000aa */
[----:B------:R-:W-:Y:S02]  /*6760*/  PRMT R172, RZ, 0x7610, R172 ;  /* 0x00007610ffac7816 */ /* 0x000fe400000000ac */
[----:B------:R-:W-:Y:S02]  /*6770*/  PRMT R174, RZ, 0x7610, R174 ;  /* 0x00007610ffae7816 */ /* 0x000fe400000000ae */
[----:B------:R-:W-:-:S02]  /*6780*/  PRMT R176, RZ, 0x7610, R176 ;  /* 0x00007610ffb07816 */ /* 0x000fc400000000b0 */
[----:B------:R-:W-:Y:S02]  /*6790*/  PRMT R178, RZ, 0x7610, R178 ;  /* 0x00007610ffb27816 */ /* 0x000fe400000000b2 */
[----:B------:R-:W-:Y:S02]  /*67a0*/  PRMT R180, RZ, 0x7610, R180 ;  /* 0x00007610ffb47816 */ /* 0x000fe400000000b4 */
[----:B------:R-:W-:Y:S02]  /*67b0*/  PRMT R182, RZ, 0x7610, R182 ;  /* 0x00007610ffb67816 */ /* 0x000fe400000000b6 */
[----:B------:R-:W-:Y:S02]  /*67c0*/  PRMT R184, RZ, 0x7610, R184 ;  /* 0x00007610ffb87816 */ /* 0x000fe400000000b8 */
[----:B------:R-:W-:Y:S01]  /*67d0*/  PRMT R186, RZ, 0x7610, R186 ;  /* 0x00007610ffba7816 */ /* 0x000fe200000000ba */
[----:B------:R-:W3:Y:S01]  /*67e0*/  @!P1 LDG.E.U16 R166, desc[UR24][R4.64] ;  /* 0x0000001804a69981 */ /* 0x000ee2000c1e1500 */
[----:B------:R-:W-:-:S02]  /*67f0*/  PRMT R188, RZ, 0x7610, R188 ;  /* 0x00007610ffbc7816 */ /* 0x000fc400000000bc */
[----:B------:R-:W-:Y:S01]  /*6800*/  PRMT R190, RZ, 0x7610, R190 ;  /* 0x00007610ffbe7816 */ /* 0x000fe200000000be */
[----:B------:R-:W3:Y:S01]  /*6810*/  @!P1 LDG.E.U16 R168, desc[UR24][R14.64] ;  /* 0x000000180ea89981 */ /* 0x000ee2000c1e1500 */
[----:B------:R-:W-:Y:S02]  /*6820*/  PRMT R192, RZ, 0x7610, R192 ;  /* 0x00007610ffc07816 */ /* 0x000fe400000000c0 */
[----:B------:R-:W-:Y:S01]  /*6830*/  PRMT R194, RZ, 0x7610, R194 ;  /* 0x00007610ffc27816 */ /* 0x000fe200000000c2 */
[----:B------:R-:W3:Y:S01]  /*6840*/  @!P1 LDG.E.U16 R170, desc[UR24][R12.64] ;  /* 0x000000180caa9981 */ /* 0x000ee2000c1e1500 */
        /* <DEDUP_REMOVED lines=72> */
[----:B------:R-:W-:-:S03]  /*6cd0*/  PRMT R209, RZ, 0x7610, R209 ;  /* 0x00007610ffd17816 */ /* 0x000fc600000000d1 */
[----:B------:R-:W3:Y:S04]  /*6ce0*/  @!P1 LDG.E.U16 R220, desc[UR24][R58.64] ;  /* 0x000000183adc9981 */ /* 0x000ee8000c1e1500 */
        /* <DEDUP_REMOVED lines=36> */
[----:B--2---:R0:W-:Y:S04]  /*6f30*/  STS.U16 [R135+UR11+0x11000], R156 ;  /* 0x0110009c87007988 */ /* 0x0041e8000800040b */
[----:B----4-:R0:W-:Y:S04]  /*6f40*/  STS.U16 [R135+UR11+0x11400], R158 ;  /* 0x0114009e87007988 */ /* 0x0101e8000800040b */
[----:B-----5:R0:W-:Y:S04]  /*6f50*/  STS.U16 [R135+UR11+0x11800], R160 ;  /* 0x011800a087007988 */ /* 0x0201e8000800040b */
[----:B---3--:R0:W-:Y:S04]  /*6f60*/  STS.U16 [R135+UR11+0x11c00], R162 ;  /* 0x011c00a287007988 */ /* 0x0081e8000800040b */
        /* <DEDUP_REMOVED lines=68> */
[----:B------:R1:W-:Y:S06]  /*73b0*/  MEMBAR.ALL.CTA ;  /* 0x0000000000007992 */ /* 0x0003ec0000008000 */
[----:B-1----:R-:W1:Y:S01]  /*73c0*/  FENCE.VIEW.ASYNC.S ;  /* 0x00000000000073c6 */ /* 0x002e620000000000 */
[----:B------:R-:W-:-:S04]  /*73d0*/  ULEA UR13, UR5, UR11, 0x3 ;  /* 0x0000000b050d7291 */ /* 0x000fc8000f8e18ff */
[----:B------:R-:W-:Y:S01]  /*73e0*/  UIADD3 UR13, UPT, UPT, UR13, 0x12000, URZ ;  /* 0x000120000d0d7890 */ /* 0x000fe2000fffe0ff */
[----:B-1----:R-:W-:Y:S06]  /*73f0*/  BAR.SYNC.DEFER_BLOCKING 0x0 ;  /* 0x0000000000007b1d */ /* 0x002fec0000010000 */
[----:B0-----:R-:W-:Y:S05]  /*7400*/  BRA.U UP1, `(.L_x_9) ;  /* 0x0000000101507547 */ /* 0x001fea000b800000 */
[----:B------:R-:W-:Y:S02]  /*7410*/  UIADD3 UR29, UPT, UPT, UR10, 0x100000, URZ ;  /* 0x001000000a1d7890 */ /* 0x000fe4000fffe0ff */
[----:B------:R-:W-:Y:S01]  /*7420*/  UIADD3 UR38, UPT, UPT, UR10, 0x100000, URZ ;  /* 0x001000000a267890 */ /* 0x000fe2000fffe0ff */
        /* <DEDUP_REMOVED lines=9> */
[----:B------:R0:W-:Y:S01]  /*74c0*/  UTCHMMA gdesc[UR8], gdesc[UR18], tmem[UR10], tmem[UR22], idesc[UR23], UPT ;  /* 0x00ff1612080075ea */ /* 0x0001e2000b80000a */
[----:B------:R-:W-:Y:S01]  /*74d0*/  UMOV UR40, 0x0 ;  /* 0x0000000000287882 */ /* 0x000fe20000000000 */
[----:B------:R-:W-:Y:S01]  /*74e0*/  UMOV UR41, 0x4408010 ;  /* 0x0440801000297882 */ /* 0x000fe20000000000 */
[----:B------:R0:W-:Y:S01]  /*74f0*/  UTCHMMA gdesc[UR20], gdesc[UR26], tmem[UR10], tmem[UR34], idesc[UR35], UPT ;  /* 0x00ff221a140075ea */ /* 0x0001e2000b80000a */
[----:B------:R-:W-:Y:S01]  /*7500*/  UMOV UR6, UR6 ;  /* 0x0000000600067c82 */ /* 0x000fe20008000000 */
[----:B------:R0:W-:Y:S01]  /*7510*/  UTCHMMA gdesc[UR8], gdesc[UR30], tmem[UR29], tmem[UR36], idesc[UR37], UPT ;  /* 0x00ff241e080075ea */ /* 0x0001e2000b80001d */
[----:B------:R0:W-:Y:S01]  /*7520*/  UTCHMMA gdesc[UR20], gdesc[UR32], tmem[UR38], tmem[UR40], idesc[UR41], UPT ;  /* 0x00ff2820140075ea */ /* 0x0001e2000b800026 */
[----:B------:R0:W-:Y:S01]  /*7530*/  UTCBAR [UR6], URZ ;  /* 0x000000ff060073e9 */ /* 0x0001e200080000ff */
[----:B------:R-:W-:Y:S01]  /*7540*/  NOP ;  /* 0x0000000000007918 */ /* 0x000fe20000000000 */
.L_x_9:
[----:B------:R-:W-:Y:S02]  /*7550*/  UIADD3 UR5, UPT, UPT, UR5, 0x1, URZ ;  /* 0x0000000105057890 */ /* 0x000fe4000fffe0ff */
[----:B------:R-:W-:Y:S02]  /*7560*/  UIADD3 UR17, UPT, UPT, UR17, -0x1, URZ ;  /* 0xffffffff11117890 */ /* 0x000fe4000fffe0ff */
[----:B------:R-:W-:Y:S02]  /*7570*/  UISETP.GT.AND UP2, UPT, UR5, 0x1, UPT ;  /* 0x000000010500788c */ /* 0x000fe4000bf44270 */
[----:B------:R-:W-:Y:S02]  /*7580*/  UIADD3 UR12, UPT, UPT, UR12, -0x20, URZ ;  /* 0xffffffe00c0c7890 */ /* 0x000fe4000fffe0ff */
[----:B0-----:R-:W-:Y:S02]  /*7590*/  USEL UR6, URZ, 0x1, !UP2 ;  /* 0x00000001ff067887 */ /* 0x001fe4000d000000 */
[----:B------:R-:W-:-:S02]  /*75a0*/  USEL UR5, UR5, URZ, !UP2 ;  /* 0x000000ff05057287 */ /* 0x000fc4000d000000 */
[----:B------:R-:W-:Y:S02]  /*75b0*/  UISETP.NE.U32.AND UP2, UPT, UR17, URZ, UPT ;  /* 0x000000ff1100728c */ /* 0x000fe4000bf45070 */
[----:B------:R-:W-:-:S03]  /*75c0*/  ULOP3.LUT UR7, UR4, UR6, URZ, 0x3c, !UPT ;  /* 0x0000000604077292 */ /* 0x000fc6000f8e3cff */
[----:B------:R-:W-:-:S04]  /*75d0*/  UMOV UR6, UR4 ;  /* 0x0000000400067c82 */ /* 0x000fc80008000000 */
[----:B------:R-:W-:Y:S01]  /*75e0*/  UMOV UR4, UR7 ;  /* 0x0000000700047c82 */ /* 0x000fe20008000000 */
[----:B------:R-:W-:Y:S05]  /*75f0*/  BRA.U UP2, `(.L_x_10) ;  /* 0xffffffe902ac7547 */ /* 0x000fea000b83ffff */
.L_x_7:
[----:B------:R-:W-:-:S09]  /*7600*/  UISETP.GE.AND UP1, UPT, UR28, 0x20, UPT ;  /* 0x000000201c00788c */ /* 0x000fd2000bf26270 */
[----:B------:R-:W-:Y:S05]  /*7610*/  BRA.U !UP1, `(.L_x_11) ;  /* 0x0000000109107547 */ /* 0x000fea000b800000 */
[----:B------:R-:W-:-:S06]  /*7620*/  USHF.L.U32 UR6, UR6, 0x1f, URZ ;  /* 0x0000001f06067899 */ /* 0x000fcc00080006ff */
[----:B------:R-:W-:-:S04]  /*7630*/  IMAD.U32 R4, RZ, RZ, UR6 ;  /* 0x00000006ff047e24 */ /* 0x000fc8000f8e00ff */
[----:B------:R-:W1:Y:S02]  /*7640*/  SYNCS.PHASECHK.TRANS64.TRYWAIT P0, [UR13], R4 ;  /* 0x00000004ff0075a7 */ /* 0x000e64000800110d */
[----:B-1----:R-:W-:Y:S05]  /*7650*/  @!P0 BRA `(.L_x_12) ;  /* 0x0000004400708947 */ /* 0x002fea0003800000 */
.L_x_11:
[----:B------:R-:W-:Y:S01]  /*7660*/  BAR.SYNC.DEFER_BLOCKING 0x0 ;  /* 0x0000000000007b1d */ /* 0x000fe20000010000 */
[C---:B------:R-:W-:Y:S01]  /*7670*/  IMAD.SHL.U32 R134, R133.reuse, 0x200, RZ ;  /* 0x0000020085867824 */ /* 0x040fe200078e00ff */
[C-C-:B------:R-:W-:Y:S01]  /*7680*/  LOP3.LUT R153, R132.reuse, 0x4, R3.reuse, 0xfe, !PT ;  /* 0x0000000484997812 */ /* 0x140fe200078efe03 */
[C---:B------:R-:W-:Y:S01]  /*7690*/  IMAD.SHL.U32 R135, R133.reuse, 0x20, RZ ;  /* 0x0000002085877824 */ /* 0x040fe200078e00ff */
[----:B------:R-:W-:Y:S01]  /*76a0*/  LOP3.LUT R149, R132, 0xc, R3, 0xfe, !PT ;  /* 0x0000000c84957812 */ /* 0x000fe200078efe03 */
[C---:B------:R-:W-:Y:S01]  /*76b0*/  IMAD.SHL.U32 R136, R133.reuse, 0x10, RZ ;  /* 0x0000001085887824 */ /* 0x040fe200078e00ff */
[----:B------:R-:W1:Y:S01]  /*76c0*/  LDCU.128 UR12, c[0x0][0x390] ;  /* 0x00007200ff0c77ac */ /* 0x000e620008000c00 */
[----:B------:R-:W-:Y:S01]  /*76d0*/  IMAD.SHL.U32 R137, R133, 0x8, RZ ;  /* 0x0000000885897824 */ /* 0x000fe200078e00ff */
[----:B------:R-:W-:Y:S01]  /*76e0*/  LOP3.LUT R134, R134, 0x2000, RZ, 0xc0, !PT ;  /* 0x0000200086867812 */ /* 0x000fe200078ec0ff */
[----:B0-----:R-:W0:Y:S01]  /*76f0*/  LDCU UR4, c[0x0][0x3b4] ;  /* 0x00007680ff0477ac */ /* 0x001e220008000800 */
[----:B------:R-:W-:-:S02]  /*7700*/  LOP3.LUT R135, R135, 0x1000, RZ, 0xc0, !PT ;  /* 0x0000100087877812 */ /* 0x000fc400078ec0ff */
[----:B------:R-:W-:Y:S01]  /*7710*/  LOP3.LUT R136, R136, 0xf0, RZ, 0xc0, !PT ;  /* 0x000000f088887812 */ /* 0x000fe200078ec0ff */
[----:B------:R-:W2:Y:S01]  /*7720*/  LDCU UR5, c[0x0][0x39c] ;  /* 0x00007380ff0577ac */ /* 0x000ea20008000800 */
[----:B------:R-:W-:Y:S02]  /*7730*/  IADD3 R138, PT, PT, R135, UR11, R134 ;  /* 0x0000000b878a7c10 */ /* 0x000fe4000fffe086 */
[----:B------:R-:W-:Y:S01]  /*7740*/  LOP3.LUT R137, R137, 0x300, RZ, 0xc0, !PT ;  /* 0x0000030089897812 */ /* 0x000fe200078ec0ff */
[----:B------:R-:W3:Y:S01]  /*7750*/  LDCU UR6, c[0x0][0x39c] ;  /* 0x00007380ff0677ac */ /* 0x000ee20008000800 */
[C---:B------:R-:W-:Y:S02]  /*7760*/  LOP3.LUT R133, R132.reuse, R3, RZ, 0xfc, !PT ;  /* 0x0000000384857212 */ /* 0x040fe400078efcff */
[C-C-:B------:R-:W-:Y:S01]  /*7770*/  LOP3.LUT R135, R132.reuse, 0x1c, R3.reuse, 0xfe, !PT ;  /* 0x0000001c84877812 */ /* 0x140fe200078efe03 */
[----:B------:R-:W4:Y:S01]  /*7780*/  LDCU UR7, c[0x0][0x39c] ;  /* 0x00007380ff0777ac */ /* 0x000f220008000800 */
[--C-:B------:R-:W-:Y:S01]  /*7790*/  LOP3.LUT R134, R132, 0x18, R3.reuse, 0xfe, !PT ;  /* 0x0000001884867812 */ /* 0x100fe200078efe03 */
[----:B------:R-:W5:Y:S02]  /*77a0*/  @!P5 SYNCS.CCTL.IV [UR11+0x12000] ;  /* 0x01200000ff00d9b1 */ /* 0x000f64000800000b */
[----:B-----5:R-:W-:Y:S01]  /*77b0*/  BAR.SYNC.DEFER_BLOCKING 0x0 ;  /* 0x0000000000007b1d */ /* 0x020fe20000010000 */
[C---:B-1----:R-:W-:Y:S01]  /*77c0*/  ISETP.GE.AND P0, PT, R2.reuse, UR14, PT ;  /* 0x0000000e02007c0c */ /* 0x042fe2000bf06270 */
[----:B0-----:R-:W-:Y:S01]  /*77d0*/  IMAD R2, R2, UR4, RZ ;  /* 0x0000000402027c24 */ /* 0x001fe2000f8e02ff */
[----:B------:R-:W-:-:S02]  /*77e0*/  LOP3.LUT R145, R132, 0x14, R3, 0xfe, !PT ;  /* 0x0000001484917812 */ /* 0x000fc400078efe03 */
[C-C-:B------:R-:W-:Y:S01]  /*77f0*/  LOP3.LUT R147, R132.reuse, 0x10, R3.reuse, 0xfe, !PT ;  /* 0x0000001084937812 */ /* 0x140fe200078efe03 */
[----:B------:R-:W0:Y:S01]  /*7800*/  LDCU UR4, c[0x0][0x39c] ;  /* 0x00007380ff0477ac */ /* 0x000e220008000800 */
[----:B------:R-:W1:Y:S01]  /*7810*/  LDTM.x128 R4, tmem[UR16] ;  /* 0x00000010000479ee */ /* 0x000e6200083c0000 */
[----:B------:R-:W-:Y:S02]  /*7820*/  LOP3.LUT R151, R132, 0x8, R3, 0xfe, !PT ;  /* 0x0000000884977812 */ /* 0x000fe400078efe03 */
[----:B------:R-:W-:Y:S02]  /*7830*/  IADD3 R3, PT, PT, R137, R138, R136 ;  /* 0x0000008a89037210 */ /* 0x000fe40007ffe088 */
[----:B------:R-:W-:Y:S02]  /*7840*/  LEA R0, R0, UR11, 0x4 ;  /* 0x0000000b00007c11 */ /* 0x000fe4000f8e20ff */
[----:B------:R-:W-:Y:S02]  /*7850*/  ISETP.LT.AND P1, PT, R153, UR15, !P0 ;  /* 0x0000000f99007c0c */ /* 0x000fe4000c721270 */
[----:B------:R-:W-:-:S02]  /*7860*/  ISETP.LT.AND P3, PT, R151, UR15, !P0 ;  /* 0x0000000f97007c0c */ /* 0x000fc4000c761270 */
[----:B------:R-:W-:Y:S01]  /*7870*/  ISETP.LT.AND P2, PT, R149, UR15, !P0 ;  /* 0x0000000f95007c0c */ /* 0x000fe2000c741270 */
[----:B------:R-:W5:Y:S01]  /*7880*/  @!P5 SYNCS.CCTL.IV [UR11+0x12008] ;  /* 0x01200800ff00d9b1 */ /* 0x000f62000800000b */
[----:B------:R-:W-:Y:S01]  /*7890*/  NOP ;  /* 0x0000000000007918 */ /* 0x000fe20000000000 */
[----:B------:R-:W-:Y:S02]  /*78a0*/  ISETP.LT.AND P5, PT, R147, UR15, !P0 ;  /* 0x0000000f93007c0c */ /* 0x000fe4000c7a1270 */
[----:B-1----:R-:W-:Y:S02]  /*78b0*/  F2FP.F16.F32.PACK_AB R36, R40, R36 ;  /* 0x000000242824723e */ /* 0x002fe400000000ff */
[----:B------:R-:W1:Y:S01]  /*78c0*/  LDC R40, c[0x0][0x3b8] ;  /* 0x0000ee00ff287b82 */ /* 0x000e620000000800 */
[----:B------:R-:W-:Y:S02]  /*78d0*/  F2FP.F16.F32.PACK_AB R142, R24, R20 ;  /* 0x00000014188e723e */ /* 0x000fe400000000ff */
[----:B------:R-:W-:-:S02]  /*78e0*/  F2FP.F16.F32.PACK_AB R24, R41, R37 ;  /* 0x000000252918723e */ /* 0x000fc400000000ff */
[----:B------:R-:W-:Y:S02]  /*78f0*/  LEA R41, P4, R2, UR12, 0x1 ;  /* 0x0000000c02297c11 */ /* 0x000fe4000f8808ff */
[----:B------:R-:W-:Y:S02]  /*7900*/  F2FP.F16.F32.PACK_AB R140, R8, R4 ;  /* 0x00000004088c723e */ /* 0x000fe400000000ff */
[----:B------:R-:W-:Y:S02]  /*7910*/  F2FP.F16.F32.PACK_AB R37, R48, R44 ;  /* 0x0000002c3025723e */ /* 0x000fe400000000ff */
[----:B------:R-:W-:Y:S02]  /*7920*/  F2FP.F16.F32.PACK_AB R8, R10, R6 ;  /* 0x000000060a08723e */ /* 0x000fe400000000ff */
[----:B------:R-:W-:Y:S02]  /*7930*/  F2FP.F16.F32.PACK_AB R44, R73, R69 ;  /* 0x00000045492c723e */ /* 0x000fe400000000ff */
[----:B------:R-:W-:-:S02]  /*7940*/  F2FP.F16.F32.PACK_AB R138, R25, R21 ;  /* 0x00000015198a723e */ /* 0x000fc400000000ff */
[----:B------:R-:W-:Y:S02]  /*7950*/  F2FP.F16.F32.PACK_AB R6, R27, R23 ;  /* 0x000000171b06723e */ /* 0x000fe400000000ff */
[----:B------:R-:W-:Y:S02]  /*7960*/  F2FP.F16.F32.PACK_AB R69, R80, R76 ;  /* 0x0000004c5045723e */ /* 0x000fe400000000ff */
[----:B------:R-:W-:Y:S02]  /*7970*/  LEA.HI.X.SX32 R2, R2, UR13, 0x1, P4 ;  /* 0x0000000d02027c11 */ /* 0x000fe4000a0f0eff */
[----:B------:R-:W-:Y:S01]  /*7980*/  F2FP.F16.F32.PACK_AB R25, R49, R45 ;  /* 0x0000002d3119723e */ /* 0x000fe200000000ff */
[----:B-1----:R-:W-:Y:S01]  /*7990*/  IMAD R20, R153, R40, RZ ;  /* 0x0000002899147224 */ /* 0x002fe200078e02ff */
[----:B------:R-:W-:Y:S01]  /*79a0*/  F2FP.F16.F32.PACK_AB R141, R16, R12 ;  /* 0x0000000c108d723e */ /* 0x000fe200000000ff */
[----:B------:R-:W-:Y:S01]  /*79b0*/  IMAD R21, R133, R40, RZ ;  /* 0x0000002885157224 */ /* 0x000fe200078e02ff */
[----:B------:R-:W-:Y:S01]  /*79c0*/  F2FP.F16.F32.PACK_AB R48, R74, R70 ;  /* 0x000000464a30723e */ /* 0x000fe200000000ff */
[----:B------:R-:W-:Y:S01]  /*79d0*/  IMAD R23, R149, R40, RZ ;  /* 0x0000002895177224 */ /* 0x000fe200078e02ff */
[----:B------:R-:W-:-:S02]  /*79e0*/  LEA R80, P6, R20, R41, 0x1 ;  /* 0x0000002914507211 */ /* 0x000fc400078c08ff */
[----:B------:R-:W-:Y:S02]  /*79f0*/  F2FP.F16.F32.PACK_AB R45, R81, R77 ;  /* 0x0000004d512d723e */ /* 0x000fe400000000ff */
[----:B------:R-:W-:Y:S01]  /*7a00*/  F2FP.F16.F32.PACK_AB R10, R26, R22 ;  /* 0x000000161a0a723e */ /* 0x000fe200000000ff */
[----:B------:R-:W-:Y:S01]  /*7a10*/  IMAD R22, R151, R40, RZ ;  /* 0x0000002897167224 */ /* 0x000fe200078e02ff */
[----:B------:R-:W-:Y:S01]  /*7a20*/  F2FP.F16.F32.PACK_AB R143, R32, R28 ;  /* 0x0000001c208f723e */ /* 0x000fe200000000ff */
[----:B------:R-:W-:Y:S01]  /*7a30*/  IMAD R28, R147, R40, RZ ;  /* 0x00000028931c7224 */ /* 0x000fe200078e02ff */
[----:B------:R-:W-:Y:S02]  /*7a40*/  F2FP.F16.F32.PACK_AB R16, R42, R38 ;  /* 0x000000262a10723e */ /* 0x000fe400000000ff */
[----:B------:R-:W-:Y:S01]  /*7a50*/  F2FP.F16.F32.PACK_AB R70, R88, R84 ;  /* 0x000000545846723e */ /* 0x000fe200000000ff */
[----:B-----5:R-:W-:Y:S01]  /*7a60*/  STS.128 [R3], R140 ;  /* 0x0000008c03007388 */ /* 0x020fe20000000c00 */
[----:B------:R-:W-:Y:S01]  /*7a70*/  LEA.HI.X.SX32 R81, R20, R2, 0x1, P6 ;  /* 0x0000000214517211 */ /* 0x000fe200030f0eff */
[----:B------:R-:W-:Y:S01]  /*7a80*/  IMAD R20, R145, R40, RZ ;  /* 0x0000002891147224 */ /* 0x000fe200078e02ff */
[----:B------:R-:W-:-:S02]  /*7a90*/  LEA R42, P4, R21, R41, 0x1 ;  /* 0x00000029152a7211 */ /* 0x000fc400078808ff */
[----:B------:R-:W-:Y:S02]  /*7aa0*/  LEA R84, P6, R23, R41, 0x1 ;  /* 0x0000002917547211 */ /* 0x000fe400078c08ff */
[----:B------:R-:W-:Y:S02]  /*7ab0*/  F2FP.F16.F32.PACK_AB R137, R17, R13 ;  /* 0x0000000d1189723e */ /* 0x000fe400000000ff */
[----:B------:R-:W-:Y:S02]  /*7ac0*/  F2FP.F16.F32.PACK_AB R17, R50, R46 ;  /* 0x0000002e3211723e */ /* 0x000fe400000000ff */
[----:B------:R-:W-:Y:S02]  /*7ad0*/  F2FP.F16.F32.PACK_AB R12, R43, R39 ;  /* 0x000000272b0c723e */ /* 0x000fe400000000ff */
[----:B------:R-:W-:Y:S02]  /*7ae0*/  F2FP.F16.F32.PACK_AB R46, R89, R85 ;  /* 0x00000055592e723e */ /* 0x000fe400000000ff */
[----:B------:R-:W-:-:S02]  /*7af0*/  F2FP.F16.F32.PACK_AB R136, R9, R5 ;  /* 0x000000050988723e */ /* 0x000fc400000000ff */
[----:B------:R-:W-:Y:S02]  /*7b00*/  F2FP.F16.F32.PACK_AB R4, R11, R7 ;  /* 0x000000070b04723e */ /* 0x000fe400000000ff */
[----:B------:R-:W-:Y:S02]  /*7b10*/  F2FP.F16.F32.PACK_AB R49, R82, R78 ;  /* 0x0000004e5231723e */ /* 0x000fe400000000ff */
[----:B------:R-:W-:Y:S02]  /*7b20*/  F2FP.F16.F32.PACK_AB R50, R90, R86 ;  /* 0x000000565a32723e */ /* 0x000fe400000000ff */
[-C--:B------:R-:W-:Y:S01]  /*7b30*/  LEA.HI.X.SX32 R43, R21, R2.reuse, 0x1, P4 ;  /* 0x00000002152b7211 */ /* 0x080fe200020f0eff */
[----:B------:R-:W-:Y:S01]  /*7b40*/  IMAD R21, R40, 0x20, R21 ;  /* 0x0000002028157824 */ /* 0x000fe200078e0215 */
[----:B------:R-:W-:Y:S01]  /*7b50*/  LEA.HI.X.SX32 R85, R23, R2, 0x1, P6 ;  /* 0x0000000217557211 */ /* 0x000fe200030f0eff */
[----:B------:R-:W-:Y:S01]  /*7b60*/  IMAD R23, R135, R40, RZ ;  /* 0x0000002887177224 */ /* 0x000fe200078e02ff */
[----:B------:R-:W-:-:S02]  /*7b70*/  F2FP.F16.F32.PACK_AB R9, R18, R14 ;  /* 0x0000000e1209723e */ /* 0x000fc400000000ff */
[----:B------:R-:W-:Y:S02]  /*7b80*/  F2FP.F16.F32.PACK_AB R5, R19, R15 ;  /* 0x0000000f1305723e */ /* 0x000fe400000000ff */
[----:B------:R-:W-:Y:S02]  /*7b90*/  F2FP.F16.F32.PACK_AB R139, R33, R29 ;  /* 0x0000001d218b723e */ /* 0x000fe400000000ff */
[----:B------:R-:W-:Y:S02]  /*7ba0*/  F2FP.F16.F32.PACK_AB R11, R34, R30 ;  /* 0x0000001e220b723e */ /* 0x000fe400000000ff */
[----:B------:R-:W-:Y:S01]  /*7bb0*/  F2FP.F16.F32.PACK_AB R7, R35, R31 ;  /* 0x0000001f2307723e */ /* 0x000fe200000000ff */
[----:B------:R-:W-:Y:S01]  /*7bc0*/  STS.128 [R3+0x400], R136 ;  /* 0x0004008803007388 */ /* 0x000fe20000000c00 */
[-C--:B------:R-:W-:Y:S02]  /*7bd0*/  LEA R82, P4, R22, R41.reuse, 0x1 ;  /* 0x0000002916527211 */ /* 0x080fe400078808ff */
[----:B------:R-:W-:Y:S01]  /*7be0*/  LEA R86, P6, R28, R41, 0x1 ;  /* 0x000000291c567211 */ /* 0x000fe200078c08ff */
[----:B------:R-:W-:Y:S01]  /*7bf0*/  STS.128 [R3+0x800], R8 ;  /* 0x0008000803007388 */ /* 0x000fe20000000c00 */
[----:B------:R-:W-:-:S02]  /*7c00*/  F2FP.F16.F32.PACK_AB R26, R57, R53 ;  /* 0x00000035391a723e */ /* 0x000fc400000000ff */
[----:B------:R-:W-:Y:S01]  /*7c10*/  F2FP.F16.F32.PACK_AB R18, R58, R54 ;  /* 0x000000363a12723e */ /* 0x000fe200000000ff */
[----:B------:R-:W-:Y:S01]  /*7c20*/  STS.128 [R3+0xc00], R4 ;  /* 0x000c000403007388 */ /* 0x000fe20000000c00 */
[----:B------:R-:W-:Y:S02]  /*7c30*/  F2FP.F16.F32.PACK_AB R53, R83, R79 ;  /* 0x0000004f5335723e */ /* 0x000fe400000000ff */
[----:B------:R-:W-:Y:S01]  /*7c40*/  F2FP.F16.F32.PACK_AB R54, R91, R87 ;  /* 0x000000575b36723e */ /* 0x000fe200000000ff */
[----:B------:R-:W-:Y:S01]  /*7c50*/  BAR.SYNC.DEFER_BLOCKING 0x0 ;  /* 0x0000000000007b1d */ /* 0x000fe20000010000 */
[----:B------:R-:W-:Y:S01]  /*7c60*/  LEA.HI.X.SX32 R83, R22, R2, 0x1, P4 ;  /* 0x0000000216537211 */ /* 0x000fe200020f0eff */
[----:B------:R-:W-:Y:S01]  /*7c70*/  IMAD R22, R134, R40, RZ ;  /* 0x0000002886167224 */ /* 0x000fe200078e02ff */
[----:B------:R-:W-:Y:S02]  /*7c80*/  LEA.HI.X.SX32 R87, R28, R2, 0x1, P6 ;  /* 0x000000021c577211 */ /* 0x000fe400030f0eff */
[----:B------:R-:W-:-:S02]  /*7c90*/  LEA R88, P6, R20, R41, 0x1 ;  /* 0x0000002914587211 */ /* 0x000fc400078c08ff */
[----:B------:R-:W-:Y:S02]  /*7ca0*/  F2FP.F16.F32.PACK_AB R38, R56, R52 ;  /* 0x000000343826723e */ /* 0x000fe400000000ff */
[----:B------:R-:W-:Y:S02]  /*7cb0*/  LEA.HI.X.SX32 R89, R20, R2, 0x1, P6 ;  /* 0x0000000214597211 */ /* 0x000fe400030f0eff */
[----:B------:R-:W-:Y:S02]  /*7cc0*/  LEA R90, P6, R22, R41, 0x1 ;  /* 0x00000029165a7211 */ /* 0x000fe400078c08ff */
[----:B------:R-:W-:Y:S02]  /*7cd0*/  F2FP.F16.F32.PACK_AB R52, R75, R71 ;  /* 0x000000474b34723e */ /* 0x000fe400000000ff */
[----:B------:R-:W-:Y:S02]  /*7ce0*/  F2FP.F16.F32.PACK_AB R71, R96, R92 ;  /* 0x0000005c6047723e */ /* 0x000fe400000000ff */
[----:B------:R-:W-:-:S02]  /*7cf0*/  LEA.HI.X.SX32 R91, R22, R2, 0x1, P6 ;  /* 0x00000002165b7211 */ /* 0x000fc400030f0eff */
[----:B------:R-:W-:Y:S02]  /*7d00*/  LEA R92, P6, R23, R41, 0x1 ;  /* 0x00000029175c7211 */ /* 0x000fe400078c08ff */
[----:B------:R-:W-:Y:S02]  /*7d10*/  F2FP.F16.F32.PACK_AB R13, R51, R47 ;  /* 0x0000002f330d723e */ /* 0x000fe400000000ff */
[----:B------:R-:W-:Y:S01]  /*7d20*/  F2FP.F16.F32.PACK_AB R47, R97, R93 ;  /* 0x0000005d612f723e */ /* 0x000fe200000000ff */
[----:B------:R-:W-:Y:S01]  /*7d30*/  LDS.128 R8, [R0+0x2000] ;  /* 0x0020000000087984 */ /* 0x000fe20000000c00 */
[----:B------:R-:W-:Y:S02]  /*7d40*/  F2FP.F16.F32.PACK_AB R51, R98, R94 ;  /* 0x0000005e6233723e */ /* 0x000fe400000000ff */
[----:B------:R-:W-:Y:S01]  /*7d50*/  LEA.HI.X.SX32 R93, R23, R2, 0x1, P6 ;  /* 0x00000002175d7211 */ /* 0x000fe200030f0eff */
[C---:B------:R-:W-:Y:S01]  /*7d60*/  IMAD R23, R40.reuse, 0x4, R21 ;  /* 0x0000000428177824 */ /* 0x040fe200078e0215 */
[----:B------:R-:W-:Y:S01]  /*7d70*/  LEA R94, P6, R21, R41, 0x1 ;  /* 0x00000029155e7211 */ /* 0x000fe200078c08ff */
[----:B------:R-:W-:Y:S01]  /*7d80*/  LDS.128 R4, [R0+0x3000] ;  /* 0x0030000000047984 */ /* 0x000fe20000000c00 */
[----:B------:R-:W-:Y:S01]  /*7d90*/  F2FP.F16.F32.PACK_AB R14, R59, R55 ;  /* 0x000000373b0e723e */ /* 0x000fe200000000ff */
[----:B------:R-:W-:Y:S01]  /*7da0*/  IMAD R29, R40, 0x4, R23 ;  /* 0x00000004281d7824 */ /* 0x000fe200078e0217 */
[----:B------:R-:W-:-:S02]  /*7db0*/  F2FP.F16.F32.PACK_AB R55, R99, R95 ;  /* 0x0000005f6337723e */ /* 0x000fc400000000ff */
[----:B------:R-:W-:Y:S01]  /*7dc0*/  LEA.HI.X.SX32 R95, R21, R2, 0x1, P6 ;  /* 0x00000002155f7211 */ /* 0x000fe200030f0eff */
[----:B------:R-:W-:Y:S01]  /*7dd0*/  IMAD R31, R40, 0x4, R29 ;  /* 0x00000004281f7824 */ /* 0x000fe200078e021d */
[----:B------:R-:W-:Y:S02]  /*7de0*/  LEA R96, P6, R23, R41, 0x1 ;  /* 0x0000002917607211 */ /* 0x000fe400078c08ff */
[----:B------:R-:W-:Y:S02]  /*7df0*/  F2FP.F16.F32.PACK_AB R39, R64, R60 ;  /* 0x0000003c4027723e */ /* 0x000fe400000000ff */
[----:B------:R-:W-:Y:S02]  /*7e00*/  F2FP.F16.F32.PACK_AB R27, R65, R61 ;  /* 0x0000003d411b723e */ /* 0x000fe400000000ff */
[----:B------:R-:W-:Y:S02]  /*7e10*/  F2FP.F16.F32.PACK_AB R60, R105, R101 ;  /* 0x00000065693c723e */ /* 0x000fe400000000ff */
[----:B------:R-:W-:-:S02]  /*7e20*/  F2FP.F16.F32.PACK_AB R101, R112, R108 ;  /* 0x0000006c7065723e */ /* 0x000fc400000000ff */
[----:B------:R-:W-:Y:S01]  /*7e30*/  F2FP.F16.F32.PACK_AB R61, R113, R109 ;  /* 0x0000006d713d723e */ /* 0x000fe200000000ff */
[----:B------:R-:W-:Y:S01]  /*7e40*/  IMAD R109, R40, 0x4, R31 ;  /* 0x00000004286d7824 */ /* 0x000fe200078e021f */
[----:B------:R-:W-:Y:S02]  /*7e50*/  F2FP.F16.F32.PACK_AB R65, R114, R110 ;  /* 0x0000006e7241723e */ /* 0x000fe400000000ff */
[----:B------:R-:W-:Y:S02]  /*7e60*/  F2FP.F16.F32.PACK_AB R57, R115, R111 ;  /* 0x0000006f7339723e */ /* 0x000fe400000000ff */
[----:B------:R-:W-:Y:S01]  /*7e70*/  LEA.HI.X.SX32 R97, R23, R2, 0x1, P6 ;  /* 0x0000000217617211 */ /* 0x000fe200030f0eff */
[----:B------:R-:W1:Y:S01]  /*7e80*/  LDS.128 R112, [R0] ;  /* 0x0000000000707984 */ /* 0x000e620000000c00 */
[----:B------:R-:W-:Y:S02]  /*7e90*/  F2FP.F16.F32.PACK_AB R19, R66, R62 ;  /* 0x0000003e4213723e */ /* 0x000fe400000000ff */
[----:B------:R-:W-:Y:S01]  /*7ea0*/  F2FP.F16.F32.PACK_AB R15, R67, R63 ;  /* 0x0000003f430f723e */ /* 0x000fe200000000ff */
[----:B------:R-:W-:Y:S01]  /*7eb0*/  LDS.128 R20, [R0+0x1000] ;  /* 0x0010000000147984 */ /* 0x000fe20000000c00 */
[----:B------:R-:W-:-:S02]  /*7ec0*/  LEA R98, P6, R29, R41, 0x1 ;  /* 0x000000291d627211 */ /* 0x000fc400078c08ff */
[----:B------:R-:W-:Y:S01]  /*7ed0*/  F2FP.F16.F32.PACK_AB R100, R104, R100 ;  /* 0x000000646864723e */ /* 0x000fe200000000ff */
[----:B------:R-:W-:Y:S01]  /*7ee0*/  BAR.SYNC.DEFER_BLOCKING 0x0 ;  /* 0x0000000000007b1d */ /* 0x000fe20000010000 */
[----:B------:R-:W-:Y:S02]  /*7ef0*/  LEA.HI.X.SX32 R99, R29, R2, 0x1, P6 ;  /* 0x000000021d637211 */ /* 0x000fe400030f0eff */
[C---:B------:R-:W-:Y:S02]  /*7f00*/  LEA R104, P6, R31.reuse, R41, 0x1 ;  /* 0x000000291f687211 */ /* 0x040fe400078c08ff */
[----:B------:R-:W-:Y:S02]  /*7f10*/  F2FP.F16.F32.PACK_AB R68, R72, R68 ;  /* 0x000000444844723e */ /* 0x000fe400000000ff */
[----:B------:R-:W-:Y:S02]  /*7f20*/  LEA.HI.X.SX32 R105, R31, R2, 0x1, P6 ;  /* 0x000000021f697211 */ /* 0x000fe400030f0eff */
[----:B------:R-:W-:-:S02]  /*7f30*/  F2FP.F16.F32.PACK_AB R64, R106, R102 ;  /* 0x000000666a40723e */ /* 0x000fc400000000ff */
[----:B------:R-:W-:Y:S02]  /*7f40*/  F2FP.F16.F32.PACK_AB R56, R107, R103 ;  /* 0x000000676b38723e */ /* 0x000fe400000000ff */
[----:B------:R-:W-:Y:S02]  /*7f50*/  F2FP.F16.F32.PACK_AB R102, R120, R116 ;  /* 0x000000747866723e */ /* 0x000fe400000000ff */
[----:B------:R-:W-:Y:S02]  /*7f60*/  F2FP.F16.F32.PACK_AB R62, R121, R117 ;  /* 0x00000075793e723e */ /* 0x000fe400000000ff */
[----:B------:R-:W-:Y:S02]  /*7f70*/  F2FP.F16.F32.PACK_AB R66, R122, R118 ;  /* 0x000000767a42723e */ /* 0x000fe400000000ff */
[----:B------:R-:W-:Y:S02]  /*7f80*/  F2FP.F16.F32.PACK_AB R58, R123, R119 ;  /* 0x000000777b3a723e */ /* 0x000fe400000000ff */
[----:B------:R-:W-:-:S02]  /*7f90*/  F2FP.F16.F32.PACK_AB R103, R128, R124 ;  /* 0x0000007c8067723e */ /* 0x000fc400000000ff */
[----:B------:R-:W-:Y:S01]  /*7fa0*/  F2FP.F16.F32.PACK_AB R63, R129, R125 ;  /* 0x0000007d813f723e */ /* 0x000fe200000000ff */
[----:B------:R-:W-:Y:S01]  /*7fb0*/  STS.128 [R3], R36 ;  /* 0x0000002403007388 */ /* 0x000fe20000000c00 */
[----:B------:R-:W-:Y:S02]  /*7fc0*/  F2FP.F16.F32.PACK_AB R67, R130, R126 ;  /* 0x0000007e8243723e */ /* 0x000fe400000000ff */
[----:B------:R-:W-:Y:S01]  /*7fd0*/  F2FP.F16.F32.PACK_AB R59, R131, R127 ;  /* 0x0000007f833b723e */ /* 0x000fe200000000ff */
[----:B------:R-:W-:Y:S01]  /*7fe0*/  STS.128 [R3+0x400], R24 ;  /* 0x0004001803007388 */ /* 0x000fe20000000c00 */
[----:B------:R-:W-:Y:S02]  /*7ff0*/  LEA R106, P6, R109, R41, 0x1 ;  /* 0x000000296d6a7211 */ /* 0x000fe400078c08ff */
[----:B------:R-:W-:Y:S01]  /*8000*/  ISETP.LT.AND P4, PT, R145, UR15, !P0 ;  /* 0x0000000f91007c0c */ /* 0x000fe2000c781270 */
[----:B------:R-:W-:Y:S01]  /*8010*/  STS.128 [R3+0x800], R16 ;  /* 0x0008001003007388 */ /* 0x000fe20000000c00 */
[----:B------:R-:W-:Y:S01]  /*8020*/  LEA.HI.X.SX32 R107, R109, R2, 0x1, P6 ;  /* 0x000000026d6b7211 */ /* 0x000fe200030f0eff */
[----:B------:R-:W-:Y:S01]  /*8030*/  IMAD R109, R40, 0x4, R109 ;  /* 0x00000004286d7824 */ /* 0x000fe200078e026d */
[----:B------:R-:W-:Y:S01]  /*8040*/  ISETP.LT.AND P6, PT, R133, UR15, !P0 ;  /* 0x0000000f85007c0c */ /* 0x000fe2000c7c1270 */
[----:B------:R-:W-:Y:S01]  /*8050*/  STS.128 [R3+0xc00], R12 ;  /* 0x000c000c03007388 */ /* 0x000fe20000000c00 */
[----:B------:R-:W-:Y:S06]  /*8060*/  BAR.SYNC.DEFER_BLOCKING 0x0 ;  /* 0x0000000000007b1d */ /* 0x000fec0000010000 */
[----:B------:R-:W5:Y:S04]  /*8070*/  LDS.128 R76, [R0] ;  /* 0x00000000004c7984 */ /* 0x000f680000000c00 */
[----:B------:R-:W-:Y:S04]  /*8080*/  LDS.128 R32, [R0+0x1000] ;  /* 0x0010000000207984 */ /* 0x000fe80000000c00 */
[----:B------:R-:W-:Y:S04]  /*8090*/  LDS.128 R28, [R0+0x2000] ;  /* 0x00200000001c7984 */ /* 0x000fe80000000c00 */
[----:B------:R-:W-:Y:S01]  /*80a0*/  LDS.128 R24, [R0+0x3000] ;  /* 0x0030000000187984 */ /* 0x000fe20000000c00 */
[----:B------:R-:W-:Y:S06]  /*80b0*/  BAR.SYNC.DEFER_BLOCKING 0x0 ;  /* 0x0000000000007b1d */ /* 0x000fec0000010000 */
[----:B------:R-:W-:Y:S04]  /*80c0*/  STS.128 [R3], R68 ;  /* 0x0000004403007388 */ /* 0x000fe80000000c00 */
[----:B------:R1:W-:Y:S04]  /*80d0*/  STS.128 [R3+0x400], R44 ;  /* 0x0004002c03007388 */ /* 0x0003e80000000c00 */
[----:B------:R5:W-:Y:S04]  /*80e0*/  STS.128 [R3+0x800], R48 ;  /* 0x0008003003007388 */ /* 0x000be80000000c00 */
[----:B------:R0:W-:Y:S01]  /*80f0*/  STS.128 [R3+0xc00], R52 ;  /* 0x000c003403007388 */ /* 0x0001e20000000c00 */
[----:B------:R-:W-:Y:S01]  /*8100*/  BAR.SYNC.DEFER_BLOCKING 0x0 ;  /* 0x0000000000007b1d */ /* 0x000fe20000010000 */
[----:B-1----:R-:W-:-:S02]  /*8110*/  PRMT R46, R112, 0x7632, R46 ;  /* 0x00007632702e7816 */ /* 0x002fc4000000002e */
[C---:B------:R-:W-:Y:S02]  /*8120*/  LOP3.LUT R44, R133.reuse, 0x24, RZ, 0xfc, !PT ;  /* 0x00000024852c7812 */ /* 0x040fe400078efcff */
[----:B------:R-:W-:Y:S02]  /*8130*/  LOP3.LUT R45, R133, 0x20, RZ, 0xfc, !PT ;  /* 0x00000020852d7812 */ /* 0x000fe400078efcff */
[----:B-----5:R-:W-:Y:S02]  /*8140*/  PRMT R48, R76, 0x7632, R48 ;  /* 0x000076324c307816 */ /* 0x020fe40000000030 */
[----:B0-----:R-:W-:Y:S02]  /*8150*/  PRMT R52, R77, 0x7632, R52 ;  /* 0x000076324d347816 */ /* 0x001fe40000000034 */
[----:B------:R-:W-:Y:S01]  /*8160*/  PRMT R47, R78, 0x7632, R47 ;  /* 0x000076324e2f7816 */ /* 0x000fe2000000002f */
[----:B------:R-:W0:Y:S04]  /*8170*/  LDS.128 R72, [R0] ;  /* 0x0000000000487984 */ /* 0x000e280000000c00 */
[----:B------:R-:W-:Y:S04]  /*8180*/  LDS.128 R36, [R0+0x1000] ;  /* 0x0010000000247984 */ /* 0x000fe80000000c00 */
[----:B------:R-:W-:Y:S04]  /*8190*/  LDS.128 R16, [R0+0x2000] ;  /* 0x0020000000107984 */ /* 0x000fe80000000c00 */
[----:B------:R-:W-:Y:S01]  /*81a0*/  LDS.128 R12, [R0+0x3000] ;  /* 0x00300000000c7984 */ /* 0x000fe20000000c00 */
[----:B------:R-:W-:Y:S06]  /*81b0*/  BAR.SYNC.DEFER_BLOCKING 0x0 ;  /* 0x0000000000007b1d */ /* 0x000fec0000010000 */
[----:B------:R-:W-:Y:S01]  /*81c0*/  STS.128 [R3], R100 ;  /* 0x0000006403007388 */ /* 0x000fe20000000c00 */
[----:B0-----:R-:W-:-:S03]  /*81d0*/  PRMT R50, R75, 0x7632, R50 ;  /* 0x000076324b327816 */ /* 0x001fc60000000032 */
[----:B------:R-:W-:Y:S04]  /*81e0*/  STS.128 [R3+0x400], R60 ;  /* 0x0004003c03007388 */ /* 0x000fe80000000c00 */
[----:B------:R-:W-:Y:S04]  /*81f0*/  STS.128 [R3+0x800], R64 ;  /* 0x0008004003007388 */ /* 0x000fe80000000c00 */
[----:B------:R0:W-:Y:S01]  /*8200*/  STS.128 [R3+0xc00], R56 ;  /* 0x000c003803007388 */ /* 0x0001e20000000c00 */
[----:B------:R-:W-:Y:S01]  /*8210*/  BAR.SYNC.DEFER_BLOCKING 0x0 ;  /* 0x0000000000007b1d */ /* 0x000fe20000010000 */
[----:B0-----:R-:W-:-:S05]  /*8220*/  LOP3.LUT R3, R133, 0x2c, RZ, 0xfc, !PT ;  /* 0x0000002c85037812 */ /* 0x001fca00078efcff */
[----:B------:R0:W-:Y:S01]  /*8230*/  @P6 STG.E.U16 desc[UR24][R42.64], R112 ;  /* 0x000000702a006986 */ /* 0x0001e2000c101518 */
[----:B------:R-:W-:-:S03]  /*8240*/  ISETP.LT.AND P6, PT, R134, UR15, !P0 ;  /* 0x0000000f86007c0c */ /* 0x000fc6000c7c1270 */
[----:B------:R1:W-:Y:S01]  /*8250*/  @P1 STG.E.U16 desc[UR24][R80.64], R46 ;  /* 0x0000002e50001986 */ /* 0x0003e2000c101518 */
[----:B------:R-:W-:-:S03]  /*8260*/  ISETP.LT.AND P1, PT, R135, UR15, !P0 ;  /* 0x0000000f87007c0c */ /* 0x000fc6000c721270 */
[----:B------:R-:W-:Y:S01]  /*8270*/  @P3 STG.E.U16 desc[UR24][R82.64], R113 ;  /* 0x0000007152003986 */ /* 0x000fe2000c101518 */
[----:B------:R-:W-:Y:S02]  /*8280*/  ISETP.LT.AND P3, PT, R45, UR15, !P0 ;  /* 0x0000000f2d007c0c */ /* 0x000fe4000c761270 */
[----:B------:R-:W-:Y:S02]  /*8290*/  LOP3.LUT R45, R133, 0x48, RZ, 0xfc, !PT ;  /* 0x00000048852d7812 */ /* 0x000fe400078efcff */
[----:B0-----:R-:W-:Y:S02]  /*82a0*/  PRMT R43, R113, 0x7632, R43 ;  /* 0x00007632712b7816 */ /* 0x001fe4000000002b */
[----:B------:R-:W-:Y:S02]  /*82b0*/  LOP3.LUT R42, R133, 0x28, RZ, 0xfc, !PT ;  /* 0x00000028852a7812 */ /* 0x000fe400078efcff */
[----:B-1----:R-:W-:Y:S01]  /*82c0*/  PRMT R46, R115, 0x7632, R46 ;  /* 0x00007632732e7816 */ /* 0x002fe2000000002e */
[----:B------:R0:W-:Y:S01]  /*82d0*/  @P2 STG.E.U16 desc[UR24][R84.64], R43 ;  /* 0x0000002b54002986 */ /* 0x0001e2000c101518 */
[----:B------:R-:W-:-:S02]  /*82e0*/  ISETP.LT.AND P2, PT, R44, UR15, !P0 ;  /* 0x0000000f2c007c0c */ /* 0x000fc4000c741270 */
[----:B------:R-:W-:Y:S01]  /*82f0*/  PRMT R44, R114, 0x7632, R44 ;  /* 0x00007632722c7816 */ /* 0x000fe2000000002c */
[----:B------:R-:W-:Y:S01]  /*8300*/  @P5 STG.E.U16 desc[UR24][R86.64], R114 ;  /* 0x0000007256005986 */ /* 0x000fe2000c101518 */
[----:B------:R-:W-:Y:S02]  /*8310*/  ISETP.LT.AND P5, PT, R42, UR15, !P0 ;  /* 0x0000000f2a007c0c */ /* 0x000fe4000c7a1270 */
[----:B------:R-:W-:Y:S01]  /*8320*/  LOP3.LUT R42, R133, 0x30, RZ, 0xfc, !PT ;  /* 0x00000030852a7812 */ /* 0x000fe200078efcff */
[----:B------:R-:W-:Y:S01]  /*8330*/  @P4 STG.E.U16 desc[UR24][R88.64], R44 ;  /* 0x0000002c58004986 */ /* 0x000fe2000c101518 */
[----:B------:R-:W-:Y:S02]  /*8340*/  ISETP.LT.AND P4, PT, R3, UR15, !P0 ;  /* 0x0000000f03007c0c */ /* 0x000fe4000c781270 */
[----:B------:R-:W-:Y:S01]  /*8350*/  LOP3.LUT R3, R133, 0x34, RZ, 0xfc, !PT ;  /* 0x0000003485037812 */ /* 0x000fe200078efcff */
[----:B------:R-:W-:Y:S01]  /*8360*/  @P6 STG.E.U16 desc[UR24][R90.64], R115 ;  /* 0x000000735a006986 */ /* 0x000fe2000c101518 */
[----:B------:R-:W-:-:S02]  /*8370*/  ISETP.LT.AND P6, PT, R42, UR15, !P0 ;  /* 0x0000000f2a007c0c */ /* 0x000fc4000c7c1270 */
[----:B------:R-:W-:Y:S01]  /*8380*/  LOP3.LUT R42, R133, 0x38, RZ, 0xfc, !PT ;  /* 0x00000038852a7812 */ /* 0x000fe200078efcff */
[----:B------:R-:W-:Y:S01]  /*8390*/  @P1 STG.E.U16 desc[UR24][R92.64], R46 ;  /* 0x0000002e5c001986 */ /* 0x000fe2000c101518 */
[----:B------:R-:W-:Y:S02]  /*83a0*/  ISETP.LT.AND P1, PT, R3, UR15, !P0 ;  /* 0x0000000f03007c0c */ /* 0x000fe4000c721270 */
[----:B------:R-:W-:Y:S01]  /*83b0*/  LOP3.LUT R3, R133, 0x3c, RZ, 0xfc, !PT ;  /* 0x0000003c85037812 */ /* 0x000fe200078efcff */
[----:B------:R-:W-:Y:S01]  /*83c0*/  @P3 STG.E.U16 desc[UR24][R94.64], R76 ;  /* 0x0000004c5e003986 */ /* 0x000fe2000c101518 */
[----:B------:R-:W-:-:S03]  /*83d0*/  ISETP.LT.AND P3, PT, R42, UR15, !P0 ;  /* 0x0000000f2a007c0c */ /* 0x000fc6000c761270 */
[----:B------:R1:W-:Y:S01]  /*83e0*/  @P2 STG.E.U16 desc[UR24][R96.64], R48 ;  /* 0x0000003060002986 */ /* 0x0003e2000c101518 */
[----:B------:R-:W-:Y:S02]  /*83f0*/  ISETP.LT.AND P2, PT, R3, UR15, !P0 ;  /* 0x0000000f03007c0c */ /* 0x000fe4000c741270 */
[----:B------:R-:W-:Y:S01]  /*8400*/  LOP3.LUT R3, R133, 0x40, RZ, 0xfc, !PT ;  /* 0x0000004085037812 */ /* 0x000fe200078efcff */
[----:B------:R-:W-:Y:S03]  /*8410*/  @P5 STG.E.U16 desc[UR24][R98.64], R77 ;  /* 0x0000004d62005986 */ /* 0x000fe6000c101518 */
[----:B------:R-:W-:Y:S01]  /*8420*/  ISETP.LT.AND P5, PT, R3, UR15, !P0 ;  /* 0x0000000f03007c0c */ /* 0x000fe2000c7a1270 */
[----:B------:R-:W-:Y:S01]  /*8430*/  @P4 STG.E.U16 desc[UR24][R104.64], R52 ;  /* 0x0000003468004986 */ /* 0x000fe2000c101518 */
[-C--:B------:R-:W-:Y:S02]  /*8440*/  LEA R42, P4, R109, R41.reuse, 0x1 ;  /* 0x000000296d2a7211 */ /* 0x080fe400078808ff */
[----:B------:R-:W-:Y:S01]  /*8450*/  LOP3.LUT R3, R133, 0x44, RZ, 0xfc, !PT ;  /* 0x0000004485037812 */ /* 0x000fe200078efcff */
[----:B------:R-:W-:Y:S01]  /*8460*/  @P6 STG.E.U16 desc[UR24][R106.64], R78 ;  /* 0x0000004e6a006986 */ /* 0x000fe2000c101518 */
[-C--:B0-----:R-:W-:Y:S01]  /*8470*/  LEA.HI.X.SX32 R43, R109, R2.reuse, 0x1, P4 ;  /* 0x000000026d2b7211 */ /* 0x081fe200020f0eff */
[C---:B------:R-:W-:Y:S01]  /*8480*/  IMAD R109, R40.reuse, 0x4, R109 ;  /* 0x00000004286d7824 */ /* 0x040fe200078e026d */
[----:B------:R-:W-:Y:S01]  /*8490*/  ISETP.LT.AND P4, PT, R3, UR15, !P0 ;  /* 0x0000000f03007c0c */ /* 0x000fe2000c781270 */
[----:B------:R-:W0:Y:S01]  /*84a0*/  LDS.128 R52, [R0] ;  /* 0x0000000000347984 */ /* 0x000e220000000c00 */
[----:B-1----:R-:W-:Y:S01]  /*84b0*/  LOP3.LUT R48, R133, 0x4c, RZ, 0xfc, !PT ;  /* 0x0000004c85307812 */ /* 0x002fe200078efcff */
[C---:B------:R-:W-:Y:S01]  /*84c0*/  IMAD R3, R40.reuse, 0x4, R109 ;  /* 0x0000000428037824 */ /* 0x040fe200078e026d */
[-C--:B------:R-:W-:Y:S01]  /*84d0*/  LEA R44, P6, R109, R41.reuse, 0x1 ;  /* 0x000000296d2c7211 */ /* 0x080fe200078c08ff */
[----:B------:R1:W-:Y:S01]  /*84e0*/  @P1 STG.E.U16 desc[UR24][R42.64], R47 ;  /* 0x0000002f2a001986 */ /* 0x0003e2000c101518 */
[----:B------:R-:W-:Y:S01]  /*84f0*/  ISETP.LT.AND P1, PT, R45, UR4, !P0 ;  /* 0x000000042d007c0c */ /* 0x000fe2000c721270 */
[----:B------:R-:W5:Y:S01]  /*8500*/  LDCU UR4, c[0x0][0x39c] ;  /* 0x00007380ff0477ac */ /* 0x000f620008000800 */
[----:B------:R-:W-:Y:S01]  /*8510*/  LEA.HI.X.SX32 R45, R109, R2, 0x1, P6 ;  /* 0x000000026d2d7211 */ /* 0x000fe200030f0eff */
[----:B------:R-:W-:Y:S01]  /*8520*/  IMAD R49, R40, 0x4, R3 ;  /* 0x0000000428317824 */ /* 0x000fe200078e0203 */
[----:B------:R-:W-:-:S03]  /*8530*/  LEA R46, P6, R3, R41, 0x1 ;  /* 0x00000029032e7211 */ /* 0x000fc600078c08ff */
[----:B------:R-:W-:Y:S01]  /*8540*/  @P3 STG.E.U16 desc[UR24][R44.64], R79 ;  /* 0x0000004f2c003986 */ /* 0x000fe2000c101518 */
[----:B--2---:R-:W-:Y:S01]  /*8550*/  ISETP.LT.AND P3, PT, R48, UR5, !P0 ;  /* 0x0000000530007c0c */ /* 0x004fe2000c761270 */
[----:B------:R-:W2:Y:S01]  /*8560*/  LDCU UR5, c[0x0][0x39c] ;  /* 0x00007380ff0577ac */ /* 0x000ea20008000800 */
[----:B------:R-:W-:Y:S02]  /*8570*/  LOP3.LUT R48, R133, 0x50, RZ, 0xfc, !PT ;  /* 0x0000005085307812 */ /* 0x000fe400078efcff */
[-C--:B-1----:R-:W-:Y:S02]  /*8580*/  LEA.HI.X.SX32 R47, R3, R2.reuse, 0x1, P6 ;  /* 0x00000002032f7211 */ /* 0x082fe400030f0eff */
[----:B------:R-:W-:Y:S02]  /*8590*/  PRMT R43, R79, 0x7632, R43 ;  /* 0x000076324f2b7816 */ /* 0x000fe4000000002b */
[-C--:B------:R-:W-:Y:S02]  /*85a0*/  LEA R42, P6, R49, R41.reuse, 0x1 ;  /* 0x00000029312a7211 */ /* 0x080fe400078c08ff */
[----:B------:R-:W-:Y:S01]  /*85b0*/  LOP3.LUT R3, R133, 0x54, RZ, 0xfc, !PT ;  /* 0x0000005485037812 */ /* 0x000fe200078efcff */
[----:B------:R1:W-:Y:S03]  /*85c0*/  @P2 STG.E.U16 desc[UR24][R46.64], R43 ;  /* 0x0000002b2e002986 */ /* 0x0003e6000c101518 */
[----:B-----5:R-:W-:Y:S01]  /*85d0*/  ISETP.LT.AND P2, PT, R3, UR4, !P0 ;  /* 0x0000000403007c0c */ /* 0x020fe2000c741270 */
[----:B------:R-:W5:Y:S01]  /*85e0*/  LDCU UR4, c[0x0][0x39c] ;  /* 0x00007380ff0477ac */ /* 0x000f620008000800 */
[----:B-1----:R-:W-:Y:S01]  /*85f0*/  LEA.HI.X.SX32 R43, R49, R2, 0x1, P6 ;  /* 0x00000002312b7211 */ /* 0x002fe200030f0eff */
[----:B------:R-:W-:Y:S01]  /*8600*/  IMAD R49, R40, 0x4, R49 ;  /* 0x0000000428317824 */ /* 0x000fe200078e0231 */
[----:B---3--:R-:W-:Y:S01]  /*8610*/  ISETP.LT.AND P6, PT, R48, UR6, !P0 ;  /* 0x0000000630007c0c */ /* 0x008fe2000c7c1270 */
[----:B------:R-:W1:Y:S01]  /*8620*/  LDCU UR6, c[0x0][0x39c] ;  /* 0x00007380ff0677ac */ /* 0x000e620008000800 */
[----:B------:R-:W-:Y:S01]  /*8630*/  LOP3.LUT R48, R133, 0x58, RZ, 0xfc, !PT ;  /* 0x0000005885307812 */ /* 0x000fe200078efcff */
[----:B------:R3:W-:Y:S01]  /*8640*/  @P5 STG.E.U16 desc[UR24][R42.64], R72 ;  /* 0x000000482a005986 */ /* 0x0007e2000c101518 */
[----:B------:R-:W-:Y:S01]  /*8650*/  LEA R44, P5, R49, R41, 0x1 ;  /* 0x00000029312c7211 */ /* 0x000fe200078a08ff */
[----:B------:R-:W-:-:S03]  /*8660*/  IMAD R3, R40, 0x4, R49 ;  /* 0x0000000428037824 */ /* 0x000fc600078e0231 */
[----:B------:R-:W-:Y:S01]  /*8670*/  LEA.HI.X.SX32 R45, R49, R2, 0x1, P5 ;  /* 0x00000002312d7211 */ /* 0x000fe200028f0eff */
[----:B------:R-:W-:Y:S01]  /*8680*/  IMAD R49, R40, 0x4, R3 ;  /* 0x0000000428317824 */ /* 0x000fe200078e0203 */
[----:B------:R-:W-:-:S04]  /*8690*/  LEA R46, P5, R3, R41, 0x1 ;  /* 0x00000029032e7211 */ /* 0x000fc800078a08ff */
[----:B------:R-:W-:Y:S01]  /*86a0*/  LEA.HI.X.SX32 R47, R3, R2, 0x1, P5 ;  /* 0x00000002032f7211 */ /* 0x000fe200028f0eff */
[----:B------:R-:W-:Y:S01]  /*86b0*/  IMAD R3, R40, 0x4, R49 ;  /* 0x0000000428037824 */ /* 0x000fe200078e0231 */
[----:B---3--:R-:W-:Y:S02]  /*86c0*/  PRMT R43, R72, 0x7632, R43 ;  /* 0x00007632482b7816 */ /* 0x008fe4000000002b */
[----:B------:R-:W-:-:S03]  /*86d0*/  LEA R42, P5, R49, R41, 0x1 ;  /* 0x00000029312a7211 */ /* 0x000fc600078a08ff */
[----:B------:R3:W-:Y:S01]  /*86e0*/  @P4 STG.E.U16 desc[UR24][R44.64], R43 ;  /* 0x0000002b2c004986 */ /* 0x0007e2000c101518 */
[----:B--2---:R-:W-:Y:S01]  /*86f0*/  ISETP.LT.AND P4, PT, R48, UR5, !P0 ;  /* 0x0000000530007c0c */ /* 0x004fe2000c781270 */
[----:B------:R-:W2:Y:S01]  /*8700*/  LDCU UR5, c[0x0][0x39c] ;  /* 0x00007380ff0577ac */ /* 0x000ea20008000800 */
[C---:B------:R-:W-:Y:S01]  /*8710*/  LOP3.LUT R48, R133.reuse, 0x5c, RZ, 0xfc, !PT ;  /* 0x0000005c85307812 */ /* 0x040fe200078efcff */
[----:B------:R-:W-:Y:S03]  /*8720*/  @P1 STG.E.U16 desc[UR24][R46.64], R73 ;  /* 0x000000492e001986 */ /* 0x000fe6000c101518 */
[----:B-----5:R-:W-:Y:S01]  /*8730*/  ISETP.LT.AND P1, PT, R48, UR4, !P0 ;  /* 0x0000000430007c0c */ /* 0x020fe2000c721270 */
[----:B------:R-:W5:Y:S01]  /*8740*/  LDCU UR4, c[0x0][0x39c] ;  /* 0x00007380ff0477ac */ /* 0x000f620008000800 */
[----:B------:R-:W-:Y:S02]  /*8750*/  LOP3.LUT R48, R133, 0x60, RZ, 0xfc, !PT ;  /* 0x0000006085307812 */ /* 0x000fe400078efcff */
[----:B---3--:R-:W-:-:S02]  /*8760*/  LEA.HI.X.SX32 R43, R49, R2, 0x1, P5 ;  /* 0x00000002312b7211 */ /* 0x008fc400028f0eff */
[----:B------:R-:W-:Y:S02]  /*8770*/  PRMT R45, R73, 0x7632, R45 ;  /* 0x00007632492d7816 */ /* 0x000fe4000000002d */
[----:B------:R-:W-:-:S03]  /*8780*/  LEA R44, P5, R3, R41, 0x1 ;  /* 0x00000029032c7211 */ /* 0x000fc600078a08ff */
[----:B------:R3:W-:Y:S01]  /*8790*/  @P3 STG.E.U16 desc[UR24][R42.64], R45 ;  /* 0x0000002d2a003986 */ /* 0x0007e2000c101518 */
[----:B-1----:R-:W-:Y:S01]  /*87a0*/  ISETP.LT.AND P3, PT, R48, UR6, !P0 ;  /* 0x0000000630007c0c */ /* 0x002fe2000c761270 */
[----:B------:R-:W1:Y:S01]  /*87b0*/  LDCU UR6, c[0x0][0x39c] ;  /* 0x00007380ff0677ac */ /* 0x000e620008000800 */
[----:B------:R-:W-:Y:S02]  /*87c0*/  LOP3.LUT R48, R133, 0x64, RZ, 0xfc, !PT ;  /* 0x0000006485307812 */ /* 0x000fe400078efcff */
[----:B---3--:R-:W-:Y:S01]  /*87d0*/  LEA.HI.X.SX32 R45, R3, R2, 0x1, P5 ;  /* 0x00000002032d7211 */ /* 0x008fe200028f0eff */
[----:B------:R-:W-:Y:S01]  /*87e0*/  IMAD R3, R40, 0x4, R3 ;  /* 0x0000000428037824 */ /* 0x000fe200078e0203 */
[----:B--2---:R-:W-:Y:S01]  /*87f0*/  ISETP.LT.AND P5, PT, R48, UR5, !P0 ;  /* 0x0000000530007c0c */ /* 0x004fe2000c7a1270 */
[----:B------:R-:W2:Y:S01]  /*8800*/  LDCU UR5, c[0x0][0x39c] ;  /* 0x00007380ff0577ac */ /* 0x000ea20008000800 */
[----:B------:R-:W-:Y:S01]  /*8810*/  LOP3.LUT R48, R133, 0x68, RZ, 0xfc, !PT ;  /* 0x0000006885307812 */ /* 0x000fe200078efcff */
[----:B------:R3:W-:Y:S01]  /*8820*/  @P6 STG.E.U16 desc[UR24][R44.64], R74 ;  /* 0x0000004a2c006986 */ /* 0x0007e2000c101518 */
[----:B------:R-:W-:Y:S01]  /*8830*/  LEA R46, P6, R3, R41, 0x1 ;  /* 0x00000029032e7211 */ /* 0x000fe200078c08ff */
[----:B------:R-:W-:-:S03]  /*8840*/  IMAD R43, R40, 0x4, R3 ;  /* 0x00000004282b7824 */ /* 0x000fc600078e0203 */
[----:B------:R-:W-:Y:S01]  /*8850*/  LEA.HI.X.SX32 R47, R3, R2, 0x1, P6 ;  /* 0x00000002032f7211 */ /* 0x000fe200030f0eff */
[----:B------:R-:W-:Y:S01]  /*8860*/  IMAD R3, R40, 0x4, R43 ;  /* 0x0000000428037824 */ /* 0x000fe200078e022b */
[----:B------:R-:W-:-:S04]  /*8870*/  LEA R42, P6, R43, R41, 0x1 ;  /* 0x000000292b2a7211 */ /* 0x000fc800078c08ff */
[----:B------:R-:W-:Y:S02]  /*8880*/  LEA.HI.X.SX32 R43, R43, R2, 0x1, P6 ;  /* 0x000000022b2b7211 */ /* 0x000fe400030f0eff */
[----:B---3--:R-:W-:Y:S02]  /*8890*/  PRMT R45, R74, 0x7632, R45 ;  /* 0x000076324a2d7816 */ /* 0x008fe4000000002d */
[----:B------:R-:W-:-:S03]  /*88a0*/  LEA R44, P6, R3, R41, 0x1 ;  /* 0x00000029032c7211 */ /* 0x000fc600078c08ff */
[----:B------:R3:W-:Y:S01]  /*88b0*/  @P2 STG.E.U16 desc[UR24][R46.64], R45 ;  /* 0x0000002d2e002986 */ /* 0x0007e2000c101518 */
[----:B-----5:R-:W-:Y:S01]  /*88c0*/  ISETP.LT.AND P2, PT, R48, UR4, !P0 ;  /* 0x0000000430007c0c */ /* 0x020fe2000c741270 */
[----:B------:R-:W5:Y:S01]  /*88d0*/  LDCU UR4, c[0x0][0x39c] ;  /* 0x00007380ff0477ac */ /* 0x000f620008000800 */
[C---:B------:R-:W-:Y:S01]  /*88e0*/  LOP3.LUT R48, R133.reuse, 0x6c, RZ, 0xfc, !PT ;  /* 0x0000006c85307812 */ /* 0x040fe200078efcff */
[----:B------:R0:W-:Y:S03]  /*88f0*/  @P4 STG.E.U16 desc[UR24][R42.64], R75 ;  /* 0x0000004b2a004986 */ /* 0x0001e6000c101518 */
[----:B--2---:R-:W-:Y:S01]  /*8900*/  ISETP.LT.AND P4, PT, R48, UR5, !P0 ;  /* 0x0000000530007c0c */ /* 0x004fe2000c781270 */
[----:B------:R-:W2:Y:S01]  /*8910*/  LDCU UR5, c[0x0][0x39c] ;  /* 0x00007380ff0577ac */ /* 0x000ea20008000800 */
[----:B------:R-:W-:Y:S02]  /*8920*/  LOP3.LUT R48, R133, 0x74, RZ, 0xfc, !PT ;  /* 0x0000007485307812 */ /* 0x000fe400078efcff */
[----:B---3--:R-:W-:Y:S01]  /*8930*/  LEA.HI.X.SX32 R45, R3, R2, 0x1, P6 ;  /* 0x00000002032d7211 */ /* 0x008fe200030f0eff */
[----:B------:R-:W-:Y:S01]  /*8940*/  IMAD R3, R40, 0x4, R3 ;  /* 0x0000000428037824 */ /* 0x000fe200078e0203 */
[----:B------:R-:W-:-:S03]  /*8950*/  LOP3.LUT R47, R133, 0x70, RZ, 0xfc, !PT ;  /* 0x00000070852f7812 */ /* 0x000fc600078efcff */
[C---:B------:R-:W-:Y:S01]  /*8960*/  IMAD R49, R40.reuse, 0x4, R3 ;  /* 0x0000000428317824 */ /* 0x040fe200078e0203 */
[-C--:B------:R-:W-:Y:S01]  /*8970*/  LEA R46, P6, R3, R41.reuse, 0x1 ;  /* 0x00000029032e7211 */ /* 0x080fe200078c08ff */
[----:B------:R3:W-:Y:S01]  /*8980*/  @P1 STG.E.U16 desc[UR24][R44.64], R50 ;  /* 0x000000322c001986 */ /* 0x0007e2000c101518 */
[----:B-1----:R-:W-:Y:S01]  /*8990*/  ISETP.LT.AND P1, PT, R47, UR6, !P0 ;  /* 0x000000062f007c0c */ /* 0x002fe2000c721270 */
[----:B------:R-:W1:Y:S01]  /*89a0*/  LDCU UR6, c[0x0][0x39c] ;  /* 0x00007380ff0677ac */ /* 0x000e620008000800 */
[----:B------:R-:W-:Y:S01]  /*89b0*/  LEA.HI.X.SX32 R47, R3, R2, 0x1, P6 ;  /* 0x00000002032f7211 */ /* 0x000fe200030f0eff */
[----:B------:R-:W-:Y:S01]  /*89c0*/  IMAD R3, R40, 0x4, R49 ;  /* 0x0000000428037824 */ /* 0x000fe200078e0231 */
[----:B0-----:R-:W-:-:S03]  /*89d0*/  LEA R42, P6, R49, R41, 0x1 ;  /* 0x00000029312a7211 */ /* 0x001fc600078c08ff */
[----:B------:R-:W-:Y:S01]  /*89e0*/  @P3 STG.E.U16 desc[UR24][R46.64], R52 ;  /* 0x000000342e003986 */ /* 0x000fe2000c101518 */
[----:B------:R-:W-:Y:S02]  /*89f0*/  LEA.HI.X.SX32 R43, R49, R2, 0x1, P6 ;  /* 0x00000002312b7211 */ /* 0x000fe400030f0eff */
[----:B-----5:R-:W-:Y:S01]  /*8a00*/  ISETP.LT.AND P3, PT, R48, UR4, !P0 ;  /* 0x0000000430007c0c */ /* 0x020fe2000c761270 */
[----:B------:R-:W0:Y:S01]  /*8a10*/  LDCU UR4, c[0x0][0x39c] ;  /* 0x00007380ff0477ac */ /* 0x000e220008000800 */
[----:B---3--:R-:W-:Y:S02]  /*8a20*/  PRMT R45, R52, 0x7632, R45 ;  /* 0x00007632342d7816 */ /* 0x008fe4000000002d */
[----:B------:R-:W-:Y:S02]  /*8a30*/  LEA R44, P6, R3, R41, 0x1 ;  /* 0x00000029032c7211 */ /* 0x000fe400078c08ff */
[C---:B------:R-:W-:Y:S01]  /*8a40*/  LOP3.LUT R49, R133.reuse, 0x78, RZ, 0xfc, !PT ;  /* 0x0000007885317812 */ /* 0x040fe200078efcff */
[----:B------:R3:W-:Y:S01]  /*8a50*/  @P5 STG.E.U16 desc[UR24][R42.64], R45 ;  /* 0x0000002d2a005986 */ /* 0x0007e2000c101518 */
[----:B------:R-:W-:-:S02]  /*8a60*/  LOP3.LUT R48, R133, 0x7c, RZ, 0xfc, !PT ;  /* 0x0000007c85307812 */ /* 0x000fc400078efcff */
[----:B--2---:R-:W-:Y:S01]  /*8a70*/  ISETP.LT.AND P5, PT, R49, UR5, !P0 ;  /* 0x0000000531007c0c */ /* 0x004fe2000c7a1270 */
[----:B------:R-:W2:Y:S01]  /*8a80*/  LDCU UR5, c[0x0][0x39c] ;  /* 0x00007380ff0577ac */ /* 0x000ea20008000800 */
[----:B---3--:R-:W-:Y:S01]  /*8a90*/  LEA.HI.X.SX32 R45, R3, R2, 0x1, P6 ;  /* 0x00000002032d7211 */ /* 0x008fe200030f0eff */
[----:B------:R-:W-:Y:S01]  /*8aa0*/  IMAD R3, R40, 0x4, R3 ;  /* 0x0000000428037824 */ /* 0x000fe200078e0203 */
[----:B-1----:R-:W-:Y:S01]  /*8ab0*/  ISETP.LT.AND P6, PT, R48, UR6, !P0 ;  /* 0x0000000630007c0c */ /* 0x002fe2000c7c1270 */
        /* <DEDUP_REMOVED lines=10> */
[----:B0-----:R-:W-:Y:S01]  /*8b60*/  ISETP.LT.AND P2, PT, R48, UR4, !P0 ;  /* 0x0000000430007c0c */ /* 0x001fe2000c741270 */
[----:B------:R-:W0:Y:S01]  /*8b70*/  LDCU UR4, c[0x0][0x39c] ;  /* 0x00007380ff0477ac */ /* 0x000e220008000800 */
[----:B------:R-:W-:Y:S01]  /*8b80*/  LOP3.LUT R48, R133, 0x84, RZ, 0xfc, !PT ;  /* 0x0000008485307812 */ /* 0x000fe200078efcff */
[----:B------:R3:W-:Y:S01]  /*8b90*/  @P4 STG.E.U16 desc[UR24][R46.64], R45 ;  /* 0x0000002d2e004986 */ /* 0x0007e2000c101518 */
[----:B------:R-:W-:-:S03]  /*8ba0*/  LEA R44, P4, R3, R41, 0x1 ;  /* 0x00000029032c7211 */ /* 0x000fc600078808ff */
[----:B------:R5:W-:Y:S01]  /*8bb0*/  @P1 STG.E.U16 desc[UR24][R42.64], R54 ;  /* 0x000000362a001986 */ /* 0x000be2000c101518 */
[----:B--2---:R-:W-:Y:S01]  /*8bc0*/  ISETP.LT.AND P1, PT, R48, UR5, !P0 ;  /* 0x0000000530007c0c */ /* 0x004fe2000c721270 */
[----:B------:R-:W2:Y:S01]  /*8bd0*/  LDCU UR5, c[0x0][0x39c] ;  /* 0x00007380ff0577ac */ /* 0x000ea20008000800 */
[----:B------:R-:W-:Y:S02]  /*8be0*/  LOP3.LUT R48, R133, 0x8c, RZ, 0xfc, !PT ;  /* 0x0000008c85307812 */ /* 0x000fe400078efcff */
[----:B---3--:R-:W-:Y:S01]  /*8bf0*/  LEA.HI.X.SX32 R45, R3, R2, 0x1, P4 ;  /* 0x00000002032d7211 */ /* 0x008fe200020f0eff */
[----:B------:R-:W-:Y:S01]  /*8c00*/  IMAD R3, R40, 0x4, R3 ;  /* 0x0000000428037824 */ /* 0x000fe200078e0203 */
[----:B------:R-:W-:Y:S02]  /*8c10*/  LOP3.LUT R47, R133, 0x88, RZ, 0xfc, !PT ;  /* 0x00000088852f7812 */ /* 0x000fe400078efcff */
[----:B-----5:R-:W-:Y:S01]  /*8c20*/  PRMT R43, R54, 0x7632, R43 ;  /* 0x00007632362b7816 */ /* 0x020fe2000000002b */
[----:B------:R-:W-:Y:S01]  /*8c30*/  IMAD R49, R40, 0x4, R3 ;  /* 0x0000000428317824 */ /* 0x000fe200078e0203 */
[----:B------:R-:W-:-:S03]  /*8c40*/  LEA R46, P4, R3, R41, 0x1 ;  /* 0x00000029032e7211 */ /* 0x000fc600078808ff */
[----:B------:R3:W-:Y:S01]  /*8c50*/  @P3 STG.E.U16 desc[UR24][R44.64], R43 ;  /* 0x0000002b2c003986 */ /* 0x0007e2000c101518 */
[----:B-1----:R-:W-:Y:S01]  /*8c60*/  ISETP.LT.AND P3, PT, R47, UR6, !P0 ;  /* 0x000000062f007c0c */ /* 0x002fe2000c761270 */
[----:B------:R-:W1:Y:S01]  /*8c70*/  LDCU UR6, c[0x0][0x39c] ;  /* 0x00007380ff0677ac */ /* 0x000e620008000800 */
[----:B------:R-:W-:Y:S01]  /*8c80*/  LEA.HI.X.SX32 R47, R3, R2, 0x1, P4 ;  /* 0x00000002032f7211 */ /* 0x000fe200020f0eff */
[----:B------:R-:W-:Y:S01]  /*8c90*/  IMAD R3, R40, 0x4, R49 ;  /* 0x0000000428037824 */ /* 0x000fe200078e0231 */
[----:B------:R-:W-:-:S03]  /*8ca0*/  LEA R42, P4, R49, R41, 0x1 ;  /* 0x00000029312a7211 */ /* 0x000fc600078808ff */
[----:B------:R-:W-:Y:S01]  /*8cb0*/  @P5 STG.E.U16 desc[UR24][R46.64], R55 ;  /* 0x000000372e005986 */ /* 0x000fe2000c101518 */
[----:B---3--:R-:W-:Y:S02]  /*8cc0*/  PRMT R45, R55, 0x7632, R45 ;  /* 0x00007632372d7816 */ /* 0x008fe4000000002d */
[----:B------:R-:W-:Y:S02]  /*8cd0*/  LEA.HI.X.SX32 R43, R49, R2, 0x1, P4 ;  /* 0x00000002312b7211 */ /* 0x000fe400020f0eff */
[----:B------:R-:W-:Y:S02]  /*8ce0*/  LEA R44, P5, R3, R41, 0x1 ;  /* 0x00000029032c7211 */ /* 0x000fe400078a08ff */
[----:B------:R-:W-:Y:S01]  /*8cf0*/  LOP3.LUT R49, R133, 0x90, RZ, 0xfc, !PT ;  /* 0x0000009085317812 */ /* 0x000fe200078efcff */
[----:B------:R3:W-:Y:S01]  /*8d00*/  @P6 STG.E.U16 desc[UR24][R42.64], R45 ;  /* 0x0000002d2a006986 */ /* 0x0007e2000c101518 */
[----:B0-----:R-:W-:Y:S01]  /*8d10*/  ISETP.LT.AND P4, PT, R48, UR4, !P0 ;  /* 0x0000000430007c0c */ /* 0x001fe2000c781270 */
[----:B------:R-:W0:Y:S01]  /*8d20*/  LDCU UR4, c[0x0][0x39c] ;  /* 0x00007380ff0477ac */ /* 0x000e220008000800 */
[----:B--2---:R-:W-:-:S02]  /*8d30*/  ISETP.LT.AND P6, PT, R49, UR5, !P0 ;  /* 0x0000000531007c0c */ /* 0x004fc4000c7c1270 */
[----:B------:R-:W-:Y:S01]  /*8d40*/  LOP3.LUT R48, R133, 0x94, RZ, 0xfc, !PT ;  /* 0x0000009485307812 */ /* 0x000fe200078efcff */
        /* <DEDUP_REMOVED lines=12> */
[-C--:B------:R-:W-:Y:S02]  /*8e10*/  LEA.HI.X.SX32 R43, R43, R2.reuse, 0x1, P2 ;  /* 0x000000022b2b7211 */ /* 0x080fe400010f0eff */
[----:B---3--:R-:W-:Y:S02]  /*8e20*/  PRMT R45, R20, 0x7632, R45 ;  /* 0x00007632142d7816 */ /* 0x008fe4000000002d */
[----:B------:R-:W-:Y:S02]  /*8e30*/  LEA R44, P2, R3, R41, 0x1 ;  /* 0x00000029032c7211 */ /* 0x000fe400078408ff */
[----:B------:R-:W-:Y:S01]  /*8e40*/  LOP3.LUT R20, R133, 0x9c, RZ, 0xfc, !PT ;  /* 0x0000009c85147812 */ /* 0x000fe200078efcff */
[----:B------:R3:W-:Y:S01]  /*8e50*/  @P1 STG.E.U16 desc[UR24][R46.64], R45 ;  /* 0x0000002d2e001986 */ /* 0x0007e2000c101518 */
[----:B0-----:R-:W-:Y:S01]  /*8e60*/  ISETP.LT.AND P1, PT, R48, UR4, !P0 ;  /* 0x0000000430007c0c */ /* 0x001fe2000c721270 */
[----:B------:R-:W0:Y:S02]  /*8e70*/  LDCU UR4, c[0x0][0x39c] ;  /* 0x00007380ff0477ac */ /* 0x000e240008000800 */
[----:B------:R5:W-:Y:S01]  /*8e80*/  @P3 STG.E.U16 desc[UR24][R42.64], R21 ;  /* 0x000000152a003986 */ /* 0x000be2000c101518 */
[----:B---3--:R-:W-:Y:S01]  /*8e90*/  LEA.HI.X.SX32 R45, R3, R2, 0x1, P2 ;  /* 0x00000002032d7211 */ /* 0x008fe200010f0eff */
[----:B------:R-:W-:Y:S01]  /*8ea0*/  IMAD R3, R40, 0x4, R3 ;  /* 0x0000000428037824 */ /* 0x000fe200078e0203 */
[----:B--2---:R-:W-:Y:S01]  /*8eb0*/  ISETP.LT.AND P2, PT, R20, UR5, !P0 ;  /* 0x0000000514007c0c */ /* 0x004fe2000c741270 */
[----:B------:R-:W2:Y:S01]  /*8ec0*/  LDCU UR5, c[0x0][0x39c] ;  /* 0x00007380ff0577ac */ /* 0x000ea20008000800 */
[----:B-----5:R-:W-:Y:S01]  /*8ed0*/  PRMT R43, R21, 0x7632, R43 ;  /* 0x00007632152b7816 */ /* 0x020fe2000000002b */
[----:B------:R-:W-:Y:S01]  /*8ee0*/  IMAD R49, R40, 0x4, R3 ;  /* 0x0000000428317824 */ /* 0x000fe200078e0203 */
[----:B------:R-:W-:-:S03]  /*8ef0*/  LOP3.LUT R20, R133, 0xa0, RZ, 0xfc, !PT ;  /* 0x000000a085147812 */ /* 0x000fc600078efcff */
[----:B------:R3:W-:Y:S01]  /*8f00*/  @P4 STG.E.U16 desc[UR24][R44.64], R43 ;  /* 0x0000002b2c004986 */ /* 0x0007e2000c101518 */
[CC--:B------:R-:W-:Y:S02]  /*8f10*/  LEA R46, P4, R3.reuse, R41.reuse, 0x1 ;  /* 0x00000029032e7211 */ /* 0x0c0fe400078808ff */
[----:B-1----:R-:W-:Y:S01]  /*8f20*/  ISETP.LT.AND P3, PT, R20, UR6, !P0 ;  /* 0x0000000614007c0c */ /* 0x002fe2000c761270 */
[----:B------:R-:W1:Y:S01]  /*8f30*/  LDCU UR6, c[0x0][0x39c] ;  /* 0x00007380ff0677ac */ /* 0x000e620008000800 */
[-C--:B------:R-:W-:Y:S02]  /*8f40*/  LEA.HI.X.SX32 R47, R3, R2.reuse, 0x1, P4 ;  /* 0x00000002032f7211 */ /* 0x080fe400020f0eff */
[----:B------:R-:W-:Y:S02]  /*8f50*/  LEA R20, P4, R49, R41, 0x1 ;  /* 0x0000002931147211 */ /* 0x000fe400078808ff */
[----:B------:R-:W-:Y:S01]  /*8f60*/  LOP3.LUT R3, R133, 0xa4, RZ, 0xfc, !PT ;  /* 0x000000a485037812 */ /* 0x000fe200078efcff */
[----:B------:R5:W-:Y:S01]  /*8f70*/  @P6 STG.E.U16 desc[UR24][R46.64], R22 ;  /* 0x000000162e006986 */ /* 0x000be2000c101518 */
[----:B------:R-:W-:Y:S01]  /*8f80*/  LEA.HI.X.SX32 R21, R49, R2, 0x1, P4 ;  /* 0x0000000231157211 */ /* 0x000fe200020f0eff */
[----:B------:R-:W-:Y:S01]  /*8f90*/  IMAD R49, R40, 0x4, R49 ;  /* 0x0000000428317824 */ /* 0x000fe200078e0231 */
[----:B---3--:R-:W-:-:S02]  /*8fa0*/  PRMT R45, R22, 0x7632, R45 ;  /* 0x00007632162d7816 */ /* 0x008fc4000000002d */
[----:B0-----:R-:W-:Y:S01]  /*8fb0*/  ISETP.LT.AND P4, PT, R3, UR4, !P0 ;  /* 0x0000000403007c0c */ /* 0x001fe2000c781270 */
[----:B------:R-:W-:Y:S01]  /*8fc0*/  IMAD R3, R40, 0x4, R49 ;  /* 0x0000000428037824 */ /* 0x000fe200078e0231 */
[----:B------:R-:W-:Y:S01]  /*8fd0*/  LOP3.LUT R44, R133, 0xa8, RZ, 0xfc, !PT ;  /* 0x000000a8852c7812 */ /* 0x000fe200078efcff */
[----:B------:R0:W-:Y:S01]  /*8fe0*/  @P5 STG.E.U16 desc[UR24][R20.64], R45 ;  /* 0x0000002d14005986 */ /* 0x0001e2000c101518 */
[-C--:B------:R-:W-:Y:S01]  /*8ff0*/  LEA R42, P5, R49, R41.reuse, 0x1 ;  /* 0x00000029312a7211 */ /* 0x080fe200078a08ff */
[----:B------:R-:W3:Y:S01]  /*9000*/  LDCU UR4, c[0x0][0x39c] ;  /* 0x00007380ff0477ac */ /* 0x000ee20008000800 */
[----:B-----5:R-:W-:Y:S02]  /*9010*/  PRMT R46, R23, 0x7632, R46 ;  /* 0x00007632172e7816 */ /* 0x020fe4000000002e */
[----:B------:R-:W-:Y:S02]  /*9020*/  LEA.HI.X.SX32 R43, R49, R2, 0x1, P5 ;  /* 0x00000002312b7211 */ /* 0x000fe400028f0eff */
[----:B--2---:R-:W-:Y:S01]  /*9030*/  ISETP.LT.AND P5, PT, R44, UR5, !P0 ;  /* 0x000000052c007c0c */ /* 0x004fe2000c7a1270 */
[----:B------:R-:W2:Y:S01]  /*9040*/  LDCU UR5, c[0x0][0x39c] ;  /* 0x00007380ff0577ac */ /* 0x000ea20008000800 */
[----:B------:R-:W-:Y:S01]  /*9050*/  LEA R44, P6, R3, R41, 0x1 ;  /* 0x00000029032c7211 */ /* 0x000fe200078c08ff */
[----:B------:R5:W-:Y:S01]  /*9060*/  @P1 STG.E.U16 desc[UR24][R42.64], R23 ;  /* 0x000000172a001986 */ /* 0x000be2000c101518 */
[----:B0-----:R-:W-:-:S02]  /*9070*/  LOP3.LUT R21, R133, 0xb0, RZ, 0xfc, !PT ;  /* 0x000000b085157812 */ /* 0x001fc400078efcff */
[----:B------:R-:W-:Y:S01]  /*9080*/  LEA.HI.X.SX32 R45, R3, R2, 0x1, P6 ;  /* 0x00000002032d7211 */ /* 0x000fe200030f0eff */
[----:B------:R-:W-:Y:S01]  /*9090*/  IMAD R3, R40, 0x4, R3 ;  /* 0x0000000428037824 */ /* 0x000fe200078e0203 */
[----:B------:R-:W-:-:S03]  /*90a0*/  LOP3.LUT R22, R133, 0xac, RZ, 0xfc, !PT ;  /* 0x000000ac85167812 */ /* 0x000fc600078efcff */
[----:B------:R-:W-:Y:S01]  /*90b0*/  IMAD R47, R40, 0x4, R3 ;  /* 0x00000004282f7824 */ /* 0x000fe200078e0203 */
[-C--:B------:R-:W-:Y:S01]  /*90c0*/  LEA R20, P6, R3, R41.reuse, 0x1 ;  /* 0x0000002903147211 */ /* 0x080fe200078c08ff */
[----:B------:R0:W-:Y:S01]  /*90d0*/  @P2 STG.E.U16 desc[UR24][R44.64], R46 ;  /* 0x0000002e2c002986 */ /* 0x0001e2000c101518 */
[----:B---3--:R-:W-:Y:S01]  /*90e0*/  ISETP.LT.AND P2, PT, R21, UR4, !P0 ;  /* 0x0000000415007c0c */ /* 0x008fe2000c741270 */
[----:B------:R-:W3:Y:S01]  /*90f0*/  LDCU UR4, c[0x0][0x39c] ;  /* 0x00007380ff0477ac */ /* 0x000ee20008000800 */
[----:B-1----:R-:W-:Y:S02]  /*9100*/  ISETP.LT.AND P1, PT, R22, UR6, !P0 ;  /* 0x0000000616007c0c */ /* 0x002fe4000c721270 */
[----:B------:R-:W-:Y:S01]  /*9110*/  LEA.HI.X.SX32 R21, R3, R2, 0x1, P6 ;  /* 0x0000000203157211 */ /* 0x000fe200030f0eff */
[----:B------:R-:W-:Y:S01]  /*9120*/  IMAD R3, R40, 0x4, R47 ;  /* 0x0000000428037824 */ /* 0x000fe200078e022f */
[----:B------:R-:W-:Y:S01]  /*9130*/  LEA R22, P6, R47, R41, 0x1 ;  /* 0x000000292f167211 */ /* 0x000fe200078c08ff */
[----:B------:R-:W1:Y:S01]  /*9140*/  LDCU UR6, c[0x0][0x39c] ;  /* 0x00007380ff0677ac */ /* 0x000e620008000800 */
[----:B-----5:R-:W-:Y:S01]  /*9150*/  LOP3.LUT R42, R133, 0xb4, RZ, 0xfc, !PT ;  /* 0x000000b4852a7812 */ /* 0x020fe200078efcff */
[----:B------:R5:W-:Y:S01]  /*9160*/  @P3 STG.E.U16 desc[UR24][R20.64], R32 ;  /* 0x0000002014003986 */ /* 0x000be2000c101518 */
[----:B------:R-:W-:-:S02]  /*9170*/  PRMT R43, R32, 0x7632, R43 ;  /* 0x00007632202b7816 */ /* 0x000fc4000000002b */
[----:B------:R-:W-:Y:S02]  /*9180*/  LEA.HI.X.SX32 R23, R47, R2, 0x1, P6 ;  /* 0x000000022f177211 */ /* 0x000fe400030f0eff */
[----:B--2---:R-:W-:Y:S01]  /*9190*/  ISETP.LT.AND P3, PT, R42, UR5, !P0 ;  /* 0x000000052a007c0c */ /* 0x004fe2000c761270 */
[----:B------:R-:W2:Y:S01]  /*91a0*/  LDCU UR5, c[0x0][0x39c] ;  /* 0x00007380ff0577ac */ /* 0x000ea20008000800 */
[----:B------:R-:W-:Y:S01]  /*91b0*/  LEA R42, P6, R3, R41, 0x1 ;  /* 0x00000029032a7211 */ /* 0x000fe200078c08ff */
[----:B------:R1:W-:Y:S01]  /*91c0*/  @P4 STG.E.U16 desc[UR24][R22.64], R43 ;  /* 0x0000002b16004986 */ /* 0x0003e2000c101518 */
[C---:B0-----:R-:W-:Y:S02]  /*91d0*/  LOP3.LUT R44, R133.reuse, 0xbc, RZ, 0xfc, !PT ;  /* 0x000000bc852c7812 */ /* 0x041fe400078efcff */
[----:B------:R-:W-:Y:S02]  /*91e0*/  LOP3.LUT R45, R133, 0xb8, RZ, 0xfc, !PT ;  /* 0x000000b8852d7812 */ /* 0x000fe400078efcff */
[----:B---3--:R-:W-:Y:S01]  /*91f0*/  ISETP.LT.AND P4, PT, R44, UR4, !P0 ;  /* 0x000000042c007c0c */ /* 0x008fe2000c781270 */
[----:B------:R-:W0:Y:S01]  /*9200*/  LDCU UR4, c[0x0][0x39c] ;  /* 0x00007380ff0477ac */ /* 0x000e220008000800 */
[----:B------:R-:W-:-:S02]  /*9210*/  PRMT R44, R33, 0x7632, R44 ;  /* 0x00007632212c7816 */ /* 0x000fc4000000002c */
[----:B-----5:R-:W-:Y:S02]  /*9220*/  LOP3.LUT R32, R133, 0xc0, RZ, 0xfc, !PT ;  /* 0x000000c085207812 */ /* 0x020fe400078efcff */
[----:B-1----:R-:W-:Y:S01]  /*9230*/  LEA.HI.X.SX32 R43, R3, R2, 0x1, P6 ;  /* 0x00000002032b7211 */ /* 0x002fe200030f0eff */
[C---:B------:R-:W-:Y:S01]  /*9240*/  IMAD R3, R40.reuse, 0x4, R3 ;  /* 0x0000000428037824 */ /* 0x040fe200078e0203 */
[----:B------:R-:W-:Y:S01]  /*9250*/  ISETP.LT.AND P6, PT, R45, UR6, !P0 ;  /* 0x000000062d007c0c */ /* 0x000fe2000c7c1270 */
[----:B------:R-:W1:Y:S02]  /*9260*/  LDCU UR6, c[0x0][0x39c] ;  /* 0x00007380ff0677ac */ /* 0x000e640008000800 */
[----:B------:R3:W-:Y:S01]  /*9270*/  @P5 STG.E.U16 desc[UR24][R42.64], R33 ;  /* 0x000000212a005986 */ /* 0x0007e2000c101518 */
[----:B------:R-:W-:Y:S01]  /*9280*/  LEA R20, P5, R3, R41, 0x1 ;  /* 0x0000002903147211 */ /* 0x000fe200078a08ff */
[----:B------:R-:W-:-:S03]  /*9290*/  IMAD R23, R40, 0x4, R3 ;  /* 0x0000000428177824 */ /* 0x000fc600078e0203 */
[----:B------:R-:W-:Y:S01]  /*92a0*/  LEA.HI.X.SX32 R21, R3, R2, 0x1, P5 ;  /* 0x0000000203157211 */ /* 0x000fe200028f0eff */
[----:B------:R-:W-:Y:S01]  /*92b0*/  IMAD R3, R40, 0x4, R23 ;  /* 0x0000000428037824 */ /* 0x000fe200078e0217 */
[----:B------:R-:W-:-:S03]  /*92c0*/  LEA R22, P5, R23, R41, 0x1 ;  /* 0x0000002917167211 */ /* 0x000fc600078a08ff */
[----:B------:R5:W-:Y:S01]  /*92d0*/  @P1 STG.E.U16 desc[UR24][R20.64], R44 ;  /* 0x0000002c14001986 */ /* 0x000be2000c101518 */
[----:B--2---:R-:W-:Y:S01]  /*92e0*/  ISETP.LT.AND P1, PT, R32, UR5, !P0 ;  /* 0x0000000520007c0c */ /* 0x004fe2000c721270 */
[----:B------:R-:W2:Y:S01]  /*92f0*/  LDCU UR5, c[0x0][0x39c] ;  /* 0x00007380ff0577ac */ /* 0x000ea20008000800 */
[-C--:B------:R-:W-:Y:S01]  /*9300*/  LEA.HI.X.SX32 R23, R23, R2.reuse, 0x1, P5 ;  /* 0x0000000217177211 */ /* 0x080fe200028f0eff */
[----:B---3--:R-:W-:Y:S01]  /*9310*/  IMAD R43, R40, 0x4, R3 ;  /* 0x00000004282b7824 */ /* 0x008fe200078e0203 */
[----:B------:R-:W-:Y:S01]  /*9320*/  LEA R32, P5, R3, R41, 0x1 ;  /* 0x0000002903207211 */ /* 0x000fe200078a08ff */
[----:B------:R-:W3:Y:S01]  /*9330*/  LDS.128 R44, [R0+0x1000] ;  /* 0x00100000002c7984 */ /* 0x000ee20000000c00 */
[----:B------:R-:W-:Y:S02]  /*9340*/  LOP3.LUT R42, R133, 0xc4, RZ, 0xfc, !PT ;  /* 0x000000c4852a7812 */ /* 0x000fe400078efcff */
[----:B------:R-:W-:Y:S01]  /*9350*/  LEA.HI.X.SX32 R33, R3, R2, 0x1, P5 ;  /* 0x0000000203217211 */ /* 0x000fe200028f0eff */
[----:B------:R1:W-:Y:S01]  /*9360*/  @P2 STG.E.U16 desc[UR24][R22.64], R34 ;  /* 0x0000002216002986 */ /* 0x0003e2000c101518 */
[----:B------:R-:W-:-:S02]  /*9370*/  LOP3.LUT R3, R133, 0xcc, RZ, 0xfc, !PT ;  /* 0x000000cc85037812 */ /* 0x000fc400078efcff */
[----:B-----5:R-:W-:Y:S02]  /*9380*/  PRMT R21, R34, 0x7632, R21 ;  /* 0x0000763222157816 */ /* 0x020fe40000000015 */
[-C--:B------:R-:W-:Y:S02]  /*9390*/  LEA R20, P5, R43, R41.reuse, 0x1 ;  /* 0x000000292b147211 */ /* 0x080fe400078a08ff */
[----:B0-----:R-:W-:Y:S01]  /*93a0*/  ISETP.LT.AND P2, PT, R42, UR4, !P0 ;  /* 0x000000042a007c0c */ /* 0x001fe2000c741270 */
[----:B------:R0:W-:Y:S01]  /*93b0*/  @P3 STG.E.U16 desc[UR24][R32.64], R21 ;  /* 0x0000001520003986 */ /* 0x0001e2000c101518 */
[C---:B------:R-:W-:Y:S01]  /*93c0*/  LOP3.LUT R42, R133.reuse, 0xc8, RZ, 0xfc, !PT ;  /* 0x000000c8852a7812 */ /* 0x040fe200078efcff */
[----:B------:R-:W5:Y:S01]  /*93d0*/  LDCU UR4, c[0x0][0x39c] ;  /* 0x00007380ff0477ac */ /* 0x000f620008000800 */
[----:B-1----:R-:W-:Y:S02]  /*93e0*/  LOP3.LUT R34, R133, 0xd0, RZ, 0xfc, !PT ;  /* 0x000000d085227812 */ /* 0x002fe400078efcff */
[----:B------:R-:W-:Y:S01]  /*93f0*/  ISETP.LT.AND P3, PT, R42, UR6, !P0 ;  /* 0x000000062a007c0c */ /* 0x000fe2000c761270 */
[----:B------:R-:W1:Y:S01]  /*9400*/  LDCU UR6, c[0x0][0x39c] ;  /* 0x00007380ff0677ac */ /* 0x000e620008000800 */
[----:B0-----:R-:W-:Y:S01]  /*9410*/  LEA.HI.X.SX32 R21, R43, R2, 0x1, P5 ;  /* 0x000000022b157211 */ /* 0x001fe200028f0eff */
[C---:B------:R-:W-:Y:S01]  /*9420*/  IMAD R43, R40.reuse, 0x4, R43 ;  /* 0x00000004282b7824 */ /* 0x040fe200078e022b */
[----:B--2---:R-:W-:Y:S01]  /*9430*/  ISETP.LT.AND P5, PT, R3, UR5, !P0 ;  /* 0x0000000503007c0c */ /* 0x004fe2000c7a1270 */
[----:B------:R-:W0:Y:S02]  /*9440*/  LDCU UR5, c[0x0][0x39c] ;  /* 0x00007380ff0577ac */ /* 0x000e240008000800 */
        /* <DEDUP_REMOVED lines=8> */
[----:B--2---:R-:W-:Y:S02]  /*94d0*/  PRMT R21, R35, 0x7632, R21 ;  /* 0x0000763223157816 */ /* 0x004fe40000000015 */
[----:B------:R-:W-:Y:S02]  /*94e0*/  LEA R20, P6, R43, R41, 0x1 ;  /* 0x000000292b147211 */ /* 0x000fe400078c08ff */
[C---:B------:R-:W-:Y:S01]  /*94f0*/  LOP3.LUT R35, R133.reuse, 0xd8, RZ, 0xfc, !PT ;  /* 0x000000d885237812 */ /* 0x040fe200078efcff */
[----:B------:R2:W-:Y:S01]  /*9500*/  @P4 STG.E.U16 desc[UR24][R22.64], R21 ;  /* 0x0000001516004986 */ /* 0x0005e2000c101518 */
[----:B-----5:R-:W-:Y:S01]  /*9510*/  ISETP.LT.AND P4, PT, R34, UR4, !P0 ;  /* 0x0000000422007c0c */ /* 0x020fe2000c781270 */
[----:B------:R-:W5:Y:S01]  /*9520*/  LDCU UR4, c[0x0][0x39c] ;  /* 0x00007380ff0477ac */ /* 0x000f620008000800 */
[C---:B------:R-:W-:Y:S01]  /*9530*/  LOP3.LUT R34, R133.reuse, 0xd4, RZ, 0xfc, !PT ;  /* 0x000000d485227812 */ /* 0x040fe200078efcff */
[----:B------:R3:W-:Y:S03]  /*9540*/  @P1 STG.E.U16 desc[UR24][R32.64], R36 ;  /* 0x0000002420001986 */ /* 0x0007e6000c101518 */
[----:B0-----:R-:W-:Y:S01]  /*9550*/  ISETP.LT.AND P1, PT, R34, UR5, !P0 ;  /* 0x0000000522007c0c */ /* 0x001fe2000c721270 */
[----:B------:R-:W0:Y:S01]  /*9560*/  LDCU UR5, c[0x0][0x39c] ;  /* 0x00007380ff0577ac */ /* 0x000e220008000800 */
[----:B------:R-:W-:-:S02]  /*9570*/  LOP3.LUT R34, R133, 0xdc, RZ, 0xfc, !PT ;  /* 0x000000dc85227812 */ /* 0x000fc400078efcff */
[----:B--2---:R-:W-:Y:S02]  /*9580*/  LEA.HI.X.SX32 R21, R43, R2, 0x1, P6 ;  /* 0x000000022b157211 */ /* 0x004fe400030f0eff */
[----:B------:R-:W-:Y:S02]  /*9590*/  PRMT R23, R36, 0x7632, R23 ;  /* 0x0000763224177816 */ /* 0x000fe40000000017 */
[----:B------:R-:W-:Y:S02]  /*95a0*/  LEA R22, P6, R3, R41, 0x1 ;  /* 0x0000002903167211 */ /* 0x000fe400078c08ff */
[----:B---3--:R-:W-:Y:S01]  /*95b0*/  PRMT R36, R47, 0x7632, R36 ;  /* 0x000076322f247816 */ /* 0x008fe20000000024 */
[----:B------:R2:W-:Y:S01]  /*95c0*/  @P2 STG.E.U16 desc[UR24][R20.64], R23 ;  /* 0x0000001714002986 */ /* 0x0005e2000c101518 */
[----:B----4-:R-:W-:Y:S02]  /*95d0*/  ISETP.LT.AND P2, PT, R34, UR7, !P0 ;  /* 0x0000000722007c0c */ /* 0x010fe4000c741270 */
[----:B------:R-:W-:-:S02]  /*95e0*/  LOP3.LUT R34, R133, 0xe0, RZ, 0xfc, !PT ;  /* 0x000000e085227812 */ /* 0x000fc400078efcff */
[----:B--2---:R-:W-:Y:S01]  /*95f0*/  LEA.HI.X.SX32 R23, R3, R2, 0x1, P6 ;  /* 0x0000000203177211 */ /* 0x004fe200030f0eff */
[C---:B------:R-:W-:Y:S01]  /*9600*/  IMAD R3, R40.reuse, 0x4, R3 ;  /* 0x0000000428037824 */ /* 0x040fe200078e0203 */
[----:B-1----:R-:W-:Y:S01]  /*9610*/  ISETP.LT.AND P6, PT, R35, UR6, !P0 ;  /* 0x0000000623007c0c */ /* 0x002fe2000c7c1270 */
[----:B------:R-:W1:Y:S01]  /*9620*/  LDCU UR6, c[0x0][0x39c] ;  /* 0x00007380ff0677ac */ /* 0x000e620008000800 */
[----:B------:R-:W-:Y:S01]  /*9630*/  PRMT R35, R37, 0x7632, R35 ;  /* 0x0000763225237816 */ /* 0x000fe20000000023 */
[----:B------:R2:W-:Y:S01]  /*9640*/  @P3 STG.E.U16 desc[UR24][R22.64], R37 ;  /* 0x0000002516003986 */ /* 0x0005e2000c101518 */
[----:B------:R-:W-:Y:S01]  /*9650*/  LEA R32, P3, R3, R41, 0x1 ;  /* 0x0000002903207211 */ /* 0x000fe200078608ff */
[----:B------:R-:W-:-:S03]  /*9660*/  IMAD R21, R40, 0x4, R3 ;  /* 0x0000000428157824 */ /* 0x000fc600078e0203 */
[----:B------:R-:W-:Y:S01]  /*9670*/  LEA.HI.X.SX32 R33, R3, R2, 0x1, P3 ;  /* 0x0000000203217211 */ /* 0x000fe200018f0eff */
[----:B------:R-:W-:Y:S01]  /*9680*/  IMAD R3, R40, 0x4, R21 ;  /* 0x0000000428037824 */ /* 0x000fe200078e0215 */
[----:B------:R-:W-:-:S03]  /*9690*/  LEA R20, P3, R21, R41, 0x1 ;  /* 0x0000002915147211 */ /* 0x000fc600078608ff */
[----:B------:R3:W-:Y:S01]  /*96a0*/  @P5 STG.E.U16 desc[UR24][R32.64], R35 ;  /* 0x0000002320005986 */ /* 0x0007e2000c101518 */
[-C--:B------:R-:W-:Y:S02]  /*96b0*/  LEA.HI.X.SX32 R21, R21, R2.reuse, 0x1, P3 ;  /* 0x0000000215157211 */ /* 0x080fe400018f0eff */
[C---:B--2---:R-:W-:Y:S02]  /*96c0*/  LEA R22, P5, R3.reuse, R41, 0x1 ;  /* 0x0000002903167211 */ /* 0x044fe400078a08ff */
[----:B-----5:R-:W-:Y:S01]  /*96d0*/  ISETP.LT.AND P3, PT, R34, UR4, !P0 ;  /* 0x0000000422007c0c */ /* 0x020fe2000c761270 */
[----:B------:R2:W-:Y:S01]  /*96e0*/  @P4 STG.E.U16 desc[UR24][R20.64], R38 ;  /* 0x0000002614004986 */ /* 0x0005e2000c101518 */
[----:B------:R-:W-:Y:S01]  /*96f0*/  LEA.HI.X.SX32 R23, R3, R2, 0x1, P5 ;  /* 0x0000000203177211 */ /* 0x000fe200028f0eff */
[----:B------:R-:W-:Y:S01]  /*9700*/  IMAD R3, R40, 0x4, R3 ;  /* 0x0000000428037824 */ /* 0x000fe200078e0203 */
[----:B------:R-:W4:Y:S01]  /*9710*/  LDCU UR4, c[0x0][0x39c] ;  /* 0x00007380ff0477ac */ /* 0x000f220008000800 */
[----:B------:R-:W-:-:S02]  /*9720*/  LOP3.LUT R34, R133, 0xe4, RZ, 0xfc, !PT ;  /* 0x000000e485227812 */ /* 0x000fc400078efcff */
[----:B---3--:R-:W-:Y:S01]  /*9730*/  LOP3.LUT R33, R133, 0xe8, RZ, 0xfc, !PT ;  /* 0x000000e885217812 */ /* 0x008fe200078efcff */
[----:B------:R-:W-:Y:S01]  /*9740*/  IMAD R35, R40, 0x4, R3 ;  /* 0x0000000428237824 */ /* 0x000fe200078e0203 */
[-C--:B------:R-:W-:Y:S02]  /*9750*/  LEA R32, P5, R3, R41.reuse, 0x1 ;  /* 0x0000002903207211 */ /* 0x080fe400078a08ff */
[----:B0-----:R-:W-:Y:S01]  /*9760*/  ISETP.LT.AND P4, PT, R34, UR5, !P0 ;  /* 0x0000000522007c0c */ /* 0x001fe2000c781270 */
[----:B------:R-:W0:Y:S01]  /*9770*/  LDCU UR5, c[0x0][0x39c] ;  /* 0x00007380ff0577ac */ /* 0x000e220008000800 */
[----:B--2---:R-:W-:Y:S02]  /*9780*/  PRMT R21, R38, 0x7632, R21 ;  /* 0x0000763226157816 */ /* 0x004fe40000000015 */
[----:B------:R-:W-:Y:S02]  /*9790*/  LOP3.LUT R34, R133, 0xec, RZ, 0xfc, !PT ;  /* 0x000000ec85227812 */ /* 0x000fe400078efcff */
[----:B------:R-:W-:Y:S01]  /*97a0*/  PRMT R37, R8, 0x7632, R37 ;  /* 0x0000763208257816 */ /* 0x000fe20000000025 */
[----:B------:R2:W-:Y:S01]  /*97b0*/  @P1 STG.E.U16 desc[UR24][R22.64], R21 ;  /* 0x0000001516001986 */ /* 0x0005e2000c101518 */
[----:B-1----:R-:W-:Y:S01]  /*97c0*/  ISETP.LT.AND P1, PT, R33, UR6, !P0 ;  /* 0x0000000621007c0c */ /* 0x002fe2000c721270 */
[----:B------:R-:W1:Y:S01]  /*97d0*/  LDCU UR6, c[0x0][0x39c] ;  /* 0x00007380ff0677ac */ /* 0x000e620008000800 */
[----:B------:R-:W-:Y:S01]  /*97e0*/  LEA.HI.X.SX32 R33, R3, R2, 0x1, P5 ;  /* 0x0000000203217211 */ /* 0x000fe200028f0eff */
[----:B------:R-:W-:Y:S01]  /*97f0*/  IMAD R3, R40, 0x4, R35 ;  /* 0x0000000428037824 */ /* 0x000fe200078e0223 */
[----:B------:R-:W-:-:S03]  /*9800*/  LEA R20, P5, R35, R41, 0x1 ;  /* 0x0000002923147211 */ /* 0x000fc600078a08ff */
[----:B------:R-:W-:Y:S01]  /*9810*/  @P6 STG.E.U16 desc[UR24][R32.64], R39 ;  /* 0x0000002720006986 */ /* 0x000fe2000c101518 */
[----:B--2---:R-:W-:Y:S02]  /*9820*/  PRMT R23, R39, 0x7632, R23 ;  /* 0x0000763227177816 */ /* 0x004fe40000000017 */
[----:B------:R-:W-:Y:S02]  /*9830*/  LEA.HI.X.SX32 R21, R35, R2, 0x1, P5 ;  /* 0x0000000223157211 */ /* 0x000fe400028f0eff */
[----:B------:R-:W-:Y:S02]  /*9840*/  LEA R22, P6, R3, R41, 0x1 ;  /* 0x0000002903167211 */ /* 0x000fe400078c08ff */
[----:B----4-:R-:W-:Y:S01]  /*9850*/  ISETP.LT.AND P5, PT, R34, UR4, !P0 ;  /* 0x0000000422007c0c */ /* 0x010fe2000c7a1270 */
[----:B------:R2:W-:Y:S01]  /*9860*/  @P2 STG.E.U16 desc[UR24][R20.64], R23 ;  /* 0x0000001714002986 */ /* 0x0005e2000c101518 */
[----:B------:R-:W3:Y:S01]  /*9870*/  LDCU UR4, c[0x0][0x39c] ;  /* 0x00007380ff0477ac */ /* 0x000ee20008000800 */
[----:B------:R-:W-:-:S02]  /*9880*/  LOP3.LUT R35, R133, 0xf0, RZ, 0xfc, !PT ;  /* 0x000000f085237812 */ /* 0x000fc400078efcff */
[----:B------:R-:W-:Y:S02]  /*9890*/  LOP3.LUT R34, R133, 0xf4, RZ, 0xfc, !PT ;  /* 0x000000f485227812 */ /* 0x000fe400078efcff */
[----:B0-----:R-:W-:Y:S01]  /*98a0*/  ISETP.LT.AND P2, PT, R35, UR5, !P0 ;  /* 0x0000000523007c0c */ /* 0x001fe2000c741270 */
[----:B------:R-:W0:Y:S01]  /*98b0*/  LDCU UR5, c[0x0][0x39c] ;  /* 0x00007380ff0577ac */ /* 0x000e220008000800 */
[----:B--2---:R-:W-:Y:S01]  /*98c0*/  LEA.HI.X.SX32 R23, R3, R2, 0x1, P6 ;  /* 0x0000000203177211 */ /* 0x004fe200030f0eff */
        /* <DEDUP_REMOVED lines=11> */
[----:B--2---:R-:W-:Y:S02]  /*9980*/  PRMT R23, R44, 0x7632, R23 ;  /* 0x000076322c177816 */ /* 0x004fe40000000017 */
[----:B---3--:R-:W-:Y:S01]  /*9990*/  ISETP.LT.AND P3, PT, R34, UR4, !P0 ;  /* 0x0000000422007c0c */ /* 0x008fe2000c761270 */
[----:B------:R-:W2:Y:S01]  /*99a0*/  LDCU UR4, c[0x0][0x39c] ;  /* 0x00007380ff0477ac */ /* 0x000ea20008000800 */
[----:B------:R-:W-:Y:S01]  /*99b0*/  LOP3.LUT R34, R133, 0xfc, RZ, 0xfc, !PT ;  /* 0x000000fc85227812 */ /* 0x000fe200078efcff */
[----:B------:R3:W-:Y:S01]  /*99c0*/  @P4 STG.E.U16 desc[UR24][R32.64], R23 ;  /* 0x0000001720004986 */ /* 0x0007e2000c101518 */
[----:B------:R-:W-:-:S03]  /*99d0*/  LEA R22, P4, R3, R41, 0x1 ;  /* 0x0000002903167211 */ /* 0x000fc600078808ff */
[----:B------:R4:W-:Y:S01]  /*99e0*/  @P1 STG.E.U16 desc[UR24][R20.64], R45 ;  /* 0x0000002d14001986 */ /* 0x0009e2000c101518 */
[----:B0-----:R-:W-:Y:S01]  /*99f0*/  ISETP.LT.AND P1, PT, R34, UR5, !P0 ;  /* 0x0000000522007c0c */ /* 0x001fe2000c721270 */
[----:B------:R-:W0:Y:S01]  /*9a00*/  LDCU UR5, c[0x0][0x39c] ;  /* 0x00007380ff0577ac */ /* 0x000e220008000800 */
[----:B------:R-:W-:Y:S02]  /*9a10*/  LOP3.LUT R34, R133, 0x108, RZ, 0xfc, !PT ;  /* 0x0000010885227812 */ /* 0x000fe400078efcff */
[----:B---3--:R-:W-:Y:S01]  /*9a20*/  LEA.HI.X.SX32 R23, R3, R2, 0x1, P4 ;  /* 0x0000000203177211 */ /* 0x008fe200020f0eff */
[C---:B------:R-:W-:Y:S01]  /*9a30*/  IMAD R3, R40.reuse, 0x4, R3 ;  /* 0x0000000428037824 */ /* 0x040fe200078e0203 */
[----:B------:R-:W-:Y:S02]  /*9a40*/  LOP3.LUT R33, R133, 0x100, RZ, 0xfc, !PT ;  /* 0x0000010085217812 */ /* 0x000fe400078efcff */
[----:B----4-:R-:W-:Y:S01]  /*9a50*/  PRMT R21, R45, 0x7632, R21 ;  /* 0x000076322d157816 */ /* 0x010fe20000000015 */
[----:B------:R-:W-:Y:S01]  /*9a60*/  IMAD R35, R40, 0x4, R3 ;  /* 0x0000000428237824 */ /* 0x000fe200078e0203 */
[----:B-1----:R-:W-:Y:S01]  /*9a70*/  ISETP.LT.AND P4, PT, R33, UR6, !P0 ;  /* 0x0000000621007c0c */ /* 0x002fe2000c781270 */
[----:B------:R-:W1:Y:S02]  /*9a80*/  LDCU UR6, c[0x0][0x39c] ;  /* 0x00007380ff0677ac */ /* 0x000e640008000800 */
[----:B------:R3:W-:Y:S01]  /*9a90*/  @P5 STG.E.U16 desc[UR24][R22.64], R21 ;  /* 0x0000001516005986 */ /* 0x0007e2000c101518 */
[----:B------:R-:W-:-:S04]  /*9aa0*/  LEA R32, P5, R3, R41, 0x1 ;  /* 0x0000002903207211 */ /* 0x000fc800078a08ff */
[-C--:B------:R-:W-:Y:S02]  /*9ab0*/  LEA.HI.X.SX32 R33, R3, R2.reuse, 0x1, P5 ;  /* 0x0000000203217211 */ /* 0x080fe400028f0eff */
[-C--:B------:R-:W-:Y:S02]  /*9ac0*/  LEA R20, P5, R35, R41.reuse, 0x1 ;  /* 0x0000002923147211 */ /* 0x080fe400078a08ff */
[----:B------:R-:W-:Y:S01]  /*9ad0*/  LOP3.LUT R3, R133, 0x104, RZ, 0xfc, !PT ;  /* 0x0000010485037812 */ /* 0x000fe200078efcff */
[----:B------:R4:W-:Y:S01]  /*9ae0*/  @P2 STG.E.U16 desc[UR24][R32.64], R46 ;  /* 0x0000002e20002986 */ /* 0x0009e2000c101518 */
[----:B---3--:R-:W-:Y:S01]  /*9af0*/  LEA.HI.X.SX32 R21, R35, R2, 0x1, P5 ;  /* 0x0000000223157211 */ /* 0x008fe200028f0eff */
[----:B------:R-:W-:Y:S01]  /*9b00*/  IMAD R35, R40, 0x4, R35 ;  /* 0x0000000428237824 */ /* 0x000fe200078e0223 */
[----:B--2---:R-:W-:Y:S01]  /*9b10*/  ISETP.LT.AND P2, PT, R3, UR4, !P0 ;  /* 0x0000000403007c0c */ /* 0x004fe2000c741270 */
[----:B------:R-:W2:Y:S01]  /*9b20*/  LDCU UR4, c[0x0][0x39c] ;  /* 0x00007380ff0477ac */ /* 0x000ea20008000800 */
[----:B------:R-:W-:Y:S01]  /*9b30*/  PRMT R23, R46, 0x7632, R23 ;  /* 0x000076322e177816 */ /* 0x000fe20000000017 */
[----:B------:R-:W-:Y:S01]  /*9b40*/  IMAD R3, R40, 0x4, R35 ;  /* 0x0000000428037824 */ /* 0x000fe200078e0223 */
[----:B------:R-:W-:-:S03]  /*9b50*/  LEA R22, P5, R35, R41, 0x1 ;  /* 0x0000002923167211 */ /* 0x000fc600078a08ff */
[----:B------:R3:W-:Y:S01]  /*9b60*/  @P6 STG.E.U16 desc[UR24][R20.64], R23 ;  /* 0x0000001714006986 */ /* 0x0007e2000c101518 */
[----:B----4-:R-:W-:Y:S02]  /*9b70*/  LOP3.LUT R32, R133, 0x10c, RZ, 0xfc, !PT ;  /* 0x0000010c85207812 */ /* 0x010fe400078efcff */
[-C--:B---3--:R-:W-:Y:S02]  /*9b80*/  LEA.HI.X.SX32 R23, R35, R2.reuse, 0x1, P5 ;  /* 0x0000000223177211 */ /* 0x088fe400028f0eff */
[----:B0-----:R-:W-:Y:S01]  /*9b90*/  ISETP.LT.AND P5, PT, R34, UR5, !P0 ;  /* 0x0000000522007c0c */ /* 0x001fe2000c7a1270 */
[----:B------:R-:W0:Y:S01]  /*9ba0*/  LDCU UR5, c[0x0][0x39c] ;  /* 0x00007380ff0577ac */ /* 0x000e220008000800 */
[-C--:B------:R-:W-:Y:S01]  /*9bb0*/  LEA R34, P6, R3, R41.reuse, 0x1 ;  /* 0x0000002903227211 */ /* 0x080fe200078c08ff */
[----:B------:R3:W-:Y:S01]  /*9bc0*/  @P3 STG.E.U16 desc[UR24][R22.64], R47 ;  /* 0x0000002f16003986 */ /* 0x0007e2000c101518 */
[----:B------:R-:W-:Y:S02]  /*9bd0*/  LOP3.LUT R21, R133, 0x110, RZ, 0xfc, !PT ;  /* 0x0000011085157812 */ /* 0x000fe400078efcff */
[-C--:B------:R-:W-:Y:S01]  /*9be0*/  LEA.HI.X.SX32 R35, R3, R2.reuse, 0x1, P6 ;  /* 0x0000000203237211 */ /* 0x080fe200030f0eff */
[----:B------:R-:W-:Y:S01]  /*9bf0*/  IMAD R3, R40, 0x4, R3 ;  /* 0x0000000428037824 */ /* 0x000fe200078e0203 */
[----:B-1----:R-:W-:Y:S01]  /*9c00*/  ISETP.LT.AND P3, PT, R32, UR6, !P0 ;  /* 0x0000000620007c0c */ /* 0x002fe2000c761270 */
[----:B------:R-:W1:Y:S01]  /*9c10*/  LDCU UR6, c[0x0][0x39c] ;  /* 0x00007380ff0677ac */ /* 0x000e620008000800 */
[----:B------:R-:W-:Y:S01]  /*9c20*/  LOP3.LUT R32, R133, 0x114, RZ, 0xfc, !PT ;  /* 0x0000011485207812 */ /* 0x000fe200078efcff */
[----:B------:R4:W-:Y:S01]  /*9c30*/  @P1 STG.E.U16 desc[UR24][R34.64], R36 ;  /* 0x0000002422001986 */ /* 0x0009e2000c101518 */
[-C--:B------:R-:W-:Y:S01]  /*9c40*/  LEA R20, P6, R3, R41.reuse, 0x1 ;  /* 0x0000002903147211 */ /* 0x080fe200078c08ff */
[C---:B------:R-:W-:Y:S01]  /*9c50*/  IMAD R33, R40.reuse, 0x4, R3 ;  /* 0x0000000428217824 */ /* 0x040fe200078e0203 */
[----:B--2---:R-:W-:Y:S01]  /*9c60*/  ISETP.LT.AND P1, PT, R21, UR4, !P0 ;  /* 0x0000000415007c0c */ /* 0x004fe2000c721270 */
[----:B------:R-:W2:Y:S01]  /*9c70*/  LDCU UR4, c[0x0][0x39c] ;  /* 0x00007380ff0477ac */ /* 0x000ea20008000800 */
[----:B------:R-:W-:Y:S01]  /*9c80*/  LEA.HI.X.SX32 R21, R3, R2, 0x1, P6 ;  /* 0x0000000203157211 */ /* 0x000fe200030f0eff */
[----:B------:R-:W-:Y:S01]  /*9c90*/  IMAD R3, R40, 0x4, R33 ;  /* 0x0000000428037824 */ /* 0x000fe200078e0221 */
[----:B---3--:R-:W-:-:S03]  /*9ca0*/  LEA R22, P6, R33, R41, 0x1 ;  /* 0x0000002921167211 */ /* 0x008fc600078c08ff */
[----:B------:R3:W-:Y:S01]  /*9cb0*/  @P4 STG.E.U16 desc[UR24][R20.64], R8 ;  /* 0x0000000814004986 */ /* 0x0007e2000c101518 */
[-C--:B------:R-:W-:Y:S02]  /*9cc0*/  LEA.HI.X.SX32 R23, R33, R2.reuse, 0x1, P6 ;  /* 0x0000000221177211 */ /* 0x080fe400030f0eff */
[----:B0-----:R-:W-:Y:S01]  /*9cd0*/  ISETP.LT.AND P4, PT, R32, UR5, !P0 ;  /* 0x0000000520007c0c */ /* 0x001fe2000c781270 */
[----:B------:R-:W0:Y:S01]  /*9ce0*/  LDCU UR5, c[0x0][0x39c] ;  /* 0x00007380ff0577ac */ /* 0x000e220008000800 */
[----:B------:R-:W-:Y:S01]  /*9cf0*/  LEA R32, P6, R3, R41, 0x1 ;  /* 0x0000002903207211 */ /* 0x000fe200078c08ff */
[----:B------:R5:W-:Y:S01]  /*9d00*/  @P2 STG.E.U16 desc[UR24][R22.64], R37 ;  /* 0x0000002516002986 */ /* 0x000be2000c101518 */
[----:B----4-:R-:W-:Y:S02]  /*9d10*/  LOP3.LUT R34, R133, 0x11c, RZ, 0xfc, !PT ;  /* 0x0000011c85227812 */ /* 0x010fe400078efcff */
[----:B------:R-:W-:Y:S01]  /*9d20*/  LEA.HI.X.SX32 R33, R3, R2, 0x1, P6 ;  /* 0x0000000203217211 */ /* 0x000fe200030f0eff */
[----:B------:R-:W-:Y:S01]  /*9d30*/  IMAD R3, R40, 0x4, R3 ;  /* 0x0000000428037824 */ /* 0x000fe200078e0203 */
[----:B------:R-:W-:-:S02]  /*9d40*/  LOP3.LUT R35, R133, 0x118, RZ, 0xfc, !PT ;  /* 0x0000011885237812 */ /* 0x000fc400078efcff */
[----:B--2---:R-:W-:Y:S01]  /*9d50*/  ISETP.LT.AND P6, PT, R34, UR4, !P0 ;  /* 0x0000000422007c0c */ /* 0x004fe2000c7c1270 */
[----:B------:R2:W-:Y:S01]  /*9d60*/  @P5 STG.E.U16 desc[UR24][R32.64], R9 ;  /* 0x0000000920005986 */ /* 0x0005e2000c101518 */
[----:B------:R-:W4:Y:S01]  /*9d70*/  LDCU UR4, c[0x0][0x39c] ;  /* 0x00007380ff0477ac */ /* 0x000f220008000800 */
[-C--:B---3--:R-:W-:Y:S01]  /*9d80*/  LEA R20, P5, R3, R41.reuse, 0x1 ;  /* 0x0000002903147211 */ /* 0x088fe200078a08ff */
[C---:B-----5:R-:W-:Y:S01]  /*9d90*/  IMAD R23, R40.reuse, 0x4, R3 ;  /* 0x0000000428177824 */ /* 0x060fe200078e0203 */
[----:B-1----:R-:W-:Y:S01]  /*9da0*/  ISETP.LT.AND P2, PT, R35, UR6, !P0 ;  /* 0x0000000623007c0c */ /* 0x002fe2000c741270 */
[----:B------:R-:W1:Y:S01]  /*9db0*/  LDCU UR6, c[0x0][0x39c] ;  /* 0x00007380ff0677ac */ /* 0x000e620008000800 */
[----:B------:R-:W-:Y:S01]  /*9dc0*/  LEA.HI.X.SX32 R21, R3, R2, 0x1, P5 ;  /* 0x0000000203157211 */ /* 0x000fe200028f0eff */
[----:B------:R-:W-:Y:S01]  /*9dd0*/  IMAD R3, R40, 0x4, R23 ;  /* 0x0000000428037824 */ /* 0x000fe200078e0217 */
[----:B------:R-:W-:Y:S02]  /*9de0*/  LEA R22, P5, R23, R41, 0x1 ;  /* 0x0000002917167211 */ /* 0x000fe400078a08ff */
[----:B------:R-:W-:-:S02]  /*9df0*/  LOP3.LUT R8, R133, 0x120, RZ, 0xfc, !PT ;  /* 0x0000012085087812 */ /* 0x000fc400078efcff */
[----:B--2---:R-:W-:Y:S02]  /*9e00*/  PRMT R33, R9, 0x7632, R33 ;  /* 0x0000763209217816 */ /* 0x004fe40000000021 */
[-C--:B------:R-:W-:Y:S02]  /*9e10*/  LEA.HI.X.SX32 R23, R23, R2.reuse, 0x1, P5 ;  /* 0x0000000217177211 */ /* 0x080fe400028f0eff */
[----:B------:R-:W-:Y:S01]  /*9e20*/  LOP3.LUT R32, R133, 0x124, RZ, 0xfc, !PT ;  /* 0x0000012485207812 */ /* 0x000fe200078efcff */
[----:B------:R2:W-:Y:S01]  /*9e30*/  @P3 STG.E.U16 desc[UR24][R20.64], R33 ;  /* 0x0000002114003986 */ /* 0x0005e2000c101518 */
[----:B0-----:R-:W-:Y:S01]  /*9e40*/  ISETP.LT.AND P3, PT, R8, UR5, !P0 ;  /* 0x0000000508007c0c */ /* 0x001fe2000c761270 */
[----:B------:R-:W0:Y:S01]  /*9e50*/  LDCU UR5, c[0x0][0x39c] ;  /* 0x00007380ff0577ac */ /* 0x000e220008000800 */
[C---:B------:R-:W-:Y:S01]  /*9e60*/  LEA R8, P5, R3.reuse, R41, 0x1 ;  /* 0x0000002903087211 */ /* 0x040fe200078a08ff */
[----:B------:R3:W-:Y:S01]  /*9e70*/  @P1 STG.E.U16 desc[UR24][R22.64], R10 ;  /* 0x0000000a16001986 */ /* 0x0007e2000c101518 */
[----:B----4-:R-:W-:Y:S01]  /*9e80*/  ISETP.LT.AND P1, PT, R32, UR4, !P0 ;  /* 0x0000000420007c0c */ /* 0x010fe2000c721270 */
[----:B------:R-:W4:Y:S01]  /*9e90*/  LDCU UR4, c[0x0][0x39c] ;  /* 0x00007380ff0477ac */ /* 0x000f220008000800 */
[----:B------:R-:W-:Y:S01]  /*9ea0*/  LEA.HI.X.SX32 R9, R3, R2, 0x1, P5 ;  /* 0x0000000203097211 */ /* 0x000fe200028f0eff */
[----:B------:R-:W-:Y:S01]  /*9eb0*/  IMAD R3, R40, 0x4, R3 ;  /* 0x0000000428037824 */ /* 0x000fe200078e0203 */
[----:B------:R-:W-:-:S02]  /*9ec0*/  LOP3.LUT R32, R133, 0x130, RZ, 0xfc, !PT ;  /* 0x0000013085207812 */ /* 0x000fc400078efcff */
[----:B--2---:R-:W-:Y:S01]  /*9ed0*/  LOP3.LUT R21, R133, 0x128, RZ, 0xfc, !PT ;  /* 0x0000012885157812 */ /* 0x004fe200078efcff */
[----:B------:R-:W-:Y:S01]  /*9ee0*/  IMAD R33, R40, 0x4, R3 ;  /* 0x0000000428217824 */ /* 0x000fe200078e0203 */
[----:B------:R-:W-:Y:S02]  /*9ef0*/  LEA R20, P5, R3, R41, 0x1 ;  /* 0x0000002903147211 */ /* 0x000fe400078a08ff */
[----:B---3--:R-:W-:Y:S02]  /*9f00*/  PRMT R23, R10, 0x7632, R23 ;  /* 0x000076320a177816 */ /* 0x008fe40000000017 */
[----:B------:R-:W-:-:S03]  /*9f10*/  LOP3.LUT R10, R133, 0x12c, RZ, 0xfc, !PT ;  /* 0x0000012c850a7812 */ /* 0x000fc600078efcff */
[----:B------:R2:W-:Y:S01]  /*9f20*/  @P4 STG.E.U16 desc[UR24][R8.64], R23 ;  /* 0x0000001708004986 */ /* 0x0005e2000c101518 */
[----:B-1----:R-:W-:Y:S01]  /*9f30*/  ISETP.LT.AND P4, PT, R21, UR6, !P0 ;  /* 0x0000000615007c0c */ /* 0x002fe2000c781270 */
[----:B------:R-:W1:Y:S01]  /*9f40*/  LDCU UR6, c[0x0][0x39c] ;  /* 0x00007380ff0677ac */ /* 0x000e620008000800 */
[----:B------:R-:W-:Y:S01]  /*9f50*/  LEA.HI.X.SX32 R21, R3, R2, 0x1, P5 ;  /* 0x0000000203157211 */ /* 0x000fe200028f0eff */
[----:B------:R-:W-:Y:S01]  /*9f60*/  IMAD R3, R40, 0x4, R33 ;  /* 0x0000000428037824 */ /* 0x000fe200078e0221 */
[----:B------:R-:W-:-:S03]  /*9f70*/  LEA R22, P5, R33, R41, 0x1 ;  /* 0x0000002921167211 */ /* 0x000fc600078a08ff */
[----:B------:R-:W-:Y:S01]  /*9f80*/  @P2 STG.E.U16 desc[UR24][R20.64], R11 ;  /* 0x0000000b14002986 */ /* 0x000fe2000c101518 */
[----:B----4-:R-:W-:Y:S01]  /*9f90*/  ISETP.LT.AND P2, PT, R10, UR4, !P0 ;  /* 0x000000040a007c0c */ /* 0x010fe2000c741270 */
[----:B------:R-:W3:Y:S01]  /*9fa0*/  LDCU UR4, c[0x0][0x39c] ;  /* 0x00007380ff0477ac */ /* 0x000ee20008000800 */
[----:B------:R-:W-:Y:S02]  /*9fb0*/  LOP3.LUT R10, R133, 0x134, RZ, 0xfc, !PT ;  /* 0x00000134850a7812 */ /* 0x000fe400078efcff */
[----:B--2---:R-:W-:Y:S02]  /*9fc0*/  PRMT R9, R11, 0x7632, R9 ;  /* 0x000076320b097816 */ /* 0x004fe40000000009 */
[----:B------:R-:W-:Y:S02]  /*9fd0*/  LEA.HI.X.SX32 R23, R33, R2, 0x1, P5 ;  /* 0x0000000221177211 */ /* 0x000fe400028f0eff */
[----:B------:R-:W-:-:S03]  /*9fe0*/  LEA R8, P5, R3, R41, 0x1 ;  /* 0x0000002903087211 */ /* 0x000fc600078a08ff */
[----:B------:R2:W-:Y:S01]  /*9ff0*/  @P6 STG.E.U16 desc[UR24][R22.64], R9 ;  /* 0x0000000916006986 */ /* 0x0005e2000c101518 */
        /* <DEDUP_REMOVED lines=15> */
[----:B------:R-:W-:-:S03]  /*a0f0*/  LEA R8, P3, R3, R41, 0x1 ;  /* 0x0000002903087211 */ /* 0x000fc600078608ff */
[----:B------:R2:W-:Y:S01]  /*a100*/  @P1 STG.E.U16 desc[UR24][R10.64], R9 ;  /* 0x000000090a001986 */ /* 0x0005e2000c101518 */
[----:B---3--:R-:W-:Y:S01]  /*a110*/  ISETP.LT.AND P1, PT, R22, UR4, !P0 ;  /* 0x0000000416007c0c */ /* 0x008fe2000c721270 */
[----:B------:R-:W3:Y:S01]  /*a120*/  LDCU UR4, c[0x0][0x39c] ;  /* 0x00007380ff0477ac */ /* 0x000ee20008000800 */
[----:B------:R-:W-:Y:S01]  /*a130*/  LOP3.LUT R22, R133, 0x13c, RZ, 0xfc, !PT ;  /* 0x0000013c85167812 */ /* 0x000fe200078efcff */
[----:B------:R4:W-:Y:S01]  /*a140*/  @P4 STG.E.U16 desc[UR24][R20.64], R29 ;  /* 0x0000001d14004986 */ /* 0x0009e2000c101518 */
[----:B--2---:R-:W-:Y:S01]  /*a150*/  LEA.HI.X.SX32 R9, R3, R2, 0x1, P3 ;  /* 0x0000000203097211 */ /* 0x004fe200018f0eff */
[C---:B------:R-:W-:Y:S01]  /*a160*/  IMAD R3, R40.reuse, 0x4, R3 ;  /* 0x0000000428037824 */ /* 0x040fe200078e0203 */
[----:B------:R-:W-:Y:S02]  /*a170*/  LOP3.LUT R11, R133, 0x140, RZ, 0xfc, !PT ;  /* 0x00000140850b7812 */ /* 0x000fe400078efcff */
[----:B----4-:R-:W-:Y:S01]  /*a180*/  PRMT R21, R29, 0x7632, R21 ;  /* 0x000076321d157816 */ /* 0x010fe20000000015 */
[----:B------:R-:W-:Y:S01]  /*a190*/  IMAD R23, R40, 0x4, R3 ;  /* 0x0000000428177824 */ /* 0x000fe200078e0203 */
[----:B------:R-:W-:-:S02]  /*a1a0*/  LEA R10, P4, R3, R41, 0x1 ;  /* 0x00000029030a7211 */ /* 0x000fc400078808ff */
[----:B0-----:R-:W-:Y:S01]  /*a1b0*/  ISETP.LT.AND P3, PT, R22, UR5, !P0 ;  /* 0x0000000516007c0c */ /* 0x001fe2000c761270 */
[----:B------:R0:W-:Y:S01]  /*a1c0*/  @P2 STG.E.U16 desc[UR24][R8.64], R21 ;  /* 0x0000001508002986 */ /* 0x0001e2000c101518 */
[----:B-1----:R-:W-:Y:S01]  /*a1d0*/  ISETP.LT.AND P2, PT, R11, UR6, !P0 ;  /* 0x000000060b007c0c */ /* 0x002fe2000c741270 */
[----:B------:R-:W1:Y:S01]  /*a1e0*/  LDCU UR6, c[0x0][0x39c] ;  /* 0x00007380ff0677ac */ /* 0x000e620008000800 */
[----:B------:R-:W-:Y:S01]  /*a1f0*/  LEA.HI.X.SX32 R11, R3, R2, 0x1, P4 ;  /* 0x00000002030b7211 */ /* 0x000fe200020f0eff */
[----:B------:R-:W-:Y:S01]  /*a200*/  IMAD R3, R40, 0x4, R23 ;  /* 0x0000000428037824 */ /* 0x000fe200078e0217 */
[----:B------:R-:W-:Y:S01]  /*a210*/  LEA R20, P4, R23, R41, 0x1 ;  /* 0x0000002917147211 */ /* 0x000fe200078808ff */
[----:B------:R-:W2:Y:S01]  /*a220*/  LDCU UR5, c[0x0][0x39c] ;  /* 0x00007380ff0577ac */ /* 0x000ea20008000800 */
[----:B------:R-:W-:Y:S01]  /*a230*/  LOP3.LUT R22, R133, 0x144, RZ, 0xfc, !PT ;  /* 0x0000014485167812 */ /* 0x000fe200078efcff */
[----:B------:R-:W-:Y:S01]  /*a240*/  @P6 STG.E.U16 desc[UR24][R10.64], R30 ;  /* 0x0000001e0a006986 */ /* 0x000fe2000c101518 */
[----:B0-----:R-:W-:-:S02]  /*a250*/  PRMT R9, R30, 0x7632, R9 ;  /* 0x000076321e097816 */ /* 0x001fc40000000009 */
[----:B------:R-:W-:Y:S02]  /*a260*/  LEA.HI.X.SX32 R21, R23, R2, 0x1, P4 ;  /* 0x0000000217157211 */ /* 0x000fe400020f0eff */
[----:B------:R-:W-:Y:S02]  /*a270*/  LEA R8, P6, R3, R41, 0x1 ;  /* 0x0000002903087211 */ /* 0x000fe400078c08ff */
[----:B---3--:R-:W-:Y:S01]  /*a280*/  ISETP.LT.AND P4, PT, R22, UR4, !P0 ;  /* 0x0000000416007c0c */ /* 0x008fe2000c781270 */
[----:B------:R-:W0:Y:S01]  /*a290*/  LDCU UR4, c[0x0][0x39c] ;  /* 0x00007380ff0477ac */ /* 0x000e220008000800 */
[----:B------:R3:W-:Y:S01]  /*a2a0*/  @P5 STG.E.U16 desc[UR24][R20.64], R9 ;  /* 0x0000000914005986 */ /* 0x0007e2000c101518 */
[C---:B------:R-:W-:Y:S02]  /*a2b0*/  LOP3.LUT R22, R133.reuse, 0x14c, RZ, 0xfc, !PT ;  /* 0x0000014c85167812 */ /* 0x040fe400078efcff */
[C---:B------:R-:W-:Y:S02]  /*a2c0*/  LOP3.LUT R23, R133.reuse, 0x148, RZ, 0xfc, !PT ;  /* 0x0000014885177812 */ /* 0x040fe400078efcff */
[----:B-1----:R-:W-:Y:S01]  /*a2d0*/  ISETP.LT.AND P5, PT, R22, UR6, !P0 ;  /* 0x0000000616007c0c */ /* 0x002fe2000c7a1270 */
[----:B------:R-:W1:Y:S01]  /*a2e0*/  LDCU UR6, c[0x0][0x39c] ;  /* 0x00007380ff0677ac */ /* 0x000e620008000800 */
[----:B------:R-:W-:-:S02]  /*a2f0*/  LOP3.LUT R22, R133, 0x150, RZ, 0xfc, !PT ;  /* 0x0000015085167812 */ /* 0x000fc400078efcff */
[----:B---3--:R-:W-:Y:S01]  /*a300*/  LEA.HI.X.SX32 R9, R3, R2, 0x1, P6 ;  /* 0x0000000203097211 */ /* 0x008fe200030f0eff */
[C---:B------:R-:W-:Y:S01]  /*a310*/  IMAD R3, R40.reuse, 0x4, R3 ;  /* 0x0000000428037824 */ /* 0x040fe200078e0203 */
[----:B--2---:R-:W-:Y:S01]  /*a320*/  ISETP.LT.AND P6, PT, R23, UR5, !P0 ;  /* 0x0000000517007c0c */ /* 0x004fe2000c7c1270 */
[----:B------:R-:W2:Y:S02]  /*a330*/  LDCU UR5, c[0x0][0x39c] ;  /* 0x00007380ff0577ac */ /* 0x000ea40008000800 */
[----:B------:R3:W-:Y:S01]  /*a340*/  @P1 STG.E.U16 desc[UR24][R8.64], R31 ;  /* 0x0000001f08001986 */ /* 0x0007e2000c101518 */
[----:B------:R-:W-:Y:S01]  /*a350*/  LEA R10, P1, R3, R41, 0x1 ;  /* 0x00000029030a7211 */ /* 0x000fe200078208ff */
[----:B------:R-:W-:-:S03]  /*a360*/  IMAD R21, R40, 0x4, R3 ;  /* 0x0000000428157824 */ /* 0x000fc600078e0203 */
[----:B------:R-:W-:Y:S01]  /*a370*/  LEA.HI.X.SX32 R11, R3, R2, 0x1, P1 ;  /* 0x00000002030b7211 */ /* 0x000fe200008f0eff */
[----:B------:R-:W-:Y:S01]  /*a380*/  IMAD R3, R40, 0x4, R21 ;  /* 0x0000000428037824 */ /* 0x000fe200078e0215 */
[----:B------:R-:W-:-:S03]  /*a390*/  LEA R20, P1, R21, R41, 0x1 ;  /* 0x0000002915147211 */ /* 0x000fc600078208ff */
[----:B------:R-:W-:Y:S01]  /*a3a0*/  IMAD R23, R40, 0x4, R3 ;  /* 0x0000000428177824 */ /* 0x000fe200078e0203 */
        /* <DEDUP_REMOVED lines=10> */
[----:B------:R-:W-:Y:S01]  /*a450*/  LOP3.LUT R22, R133, 0x158, RZ, 0xfc, !PT ;  /* 0x0000015885167812 */ /* 0x000fe200078efcff */
[----:B------:R-:W5:Y:S01]  /*a460*/  LDS.128 R28, [R0+0x2000] ;  /* 0x00200000001c7984 */ /* 0x000f620000000c00 */
[----:B---3--:R-:W-:Y:S02]  /*a470*/  LEA.HI.X.SX32 R9, R3, R2, 0x1, P3 ;  /* 0x0000000203097211 */ /* 0x008fe400018f0eff */
[----:B------:R-:W-:Y:S02]  /*a480*/  PRMT R11, R16, 0x7632, R11 ;  /* 0x00007632100b7816 */ /* 0x000fe4000000000b */
[----:B------:R-:W-:Y:S02]  /*a490*/  LEA R10, P3, R23, R41, 0x1 ;  /* 0x00000029170a7211 */ /* 0x000fe400078608ff */
[C---:B------:R-:W-:Y:S01]  /*a4a0*/  LOP3.LUT R3, R133.reuse, 0x15c, RZ, 0xfc, !PT ;  /* 0x0000015c85037812 */ /* 0x040fe200078efcff */
[----:B------:R3:W-:Y:S01]  /*a4b0*/  @P4 STG.E.U16 desc[UR24][R8.64], R11 ;  /* 0x0000000b08004986 */ /* 0x0007e2000c101518 */
[----:B----4-:R-:W-:-:S02]  /*a4c0*/  LOP3.LUT R16, R133, 0x160, RZ, 0xfc, !PT ;  /* 0x0000016085107812 */ /* 0x010fc400078efcff */
[----:B0-----:R-:W-:Y:S01]  /*a4d0*/  ISETP.LT.AND P4, PT, R3, UR4, !P0 ;  /* 0x0000000403007c0c */ /* 0x001fe2000c781270 */
[----:B------:R-:W0:Y:S01]  /*a4e0*/  LDCU UR4, c[0x0][0x39c] ;  /* 0x00007380ff0477ac */ /* 0x000e220008000800 */
[----:B---3--:R-:W-:Y:S01]  /*a4f0*/  LEA.HI.X.SX32 R11, R23, R2, 0x1, P3 ;  /* 0x00000002170b7211 */ /* 0x008fe200018f0eff */
[----:B------:R-:W-:Y:S01]  /*a500*/  IMAD R23, R40, 0x4, R23 ;  /* 0x0000000428177824 */ /* 0x000fe200078e0217 */
[----:B-1----:R-:W-:Y:S01]  /*a510*/  ISETP.LT.AND P3, PT, R22, UR6, !P0 ;  /* 0x0000000616007c0c */ /* 0x002fe2000c761270 */
[----:B------:R-:W1:Y:S02]  /*a520*/  LDCU UR6, c[0x0][0x39c] ;  /* 0x00007380ff0677ac */ /* 0x000e640008000800 */
[----:B------:R3:W-:Y:S01]  /*a530*/  @P6 STG.E.U16 desc[UR24][R10.64], R17 ;  /* 0x000000110a006986 */ /* 0x0007e2000c101518 */
[----:B------:R-:W-:Y:S01]  /*a540*/  LEA R20, P6, R23, R41, 0x1 ;  /* 0x0000002917147211 */ /* 0x000fe200078c08ff */
[----:B------:R-:W-:-:S03]  /*a550*/  IMAD R3, R40, 0x4, R23 ;  /* 0x0000000428037824 */ /* 0x000fc600078e0217 */
[----:B------:R-:W-:Y:S02]  /*a560*/  LEA.HI.X.SX32 R21, R23, R2, 0x1, P6 ;  /* 0x0000000217157211 */ /* 0x000fe400030f0eff */
[----:B------:R-:W-:-:S04]  /*a570*/  LEA R8, P6, R3, R41, 0x1 ;  /* 0x0000002903087211 */ /* 0x000fc800078c08ff */
[----:B------:R-:W-:Y:S01]  /*a580*/  LEA.HI.X.SX32 R9, R3, R2, 0x1, P6 ;  /* 0x0000000203097211 */ /* 0x000fe200030f0eff */
[----:B------:R-:W-:Y:S01]  /*a590*/  IMAD R3, R40, 0x4, R3 ;  /* 0x0000000428037824 */ /* 0x000fe200078e0203 */
[----:B---3--:R-:W-:Y:S02]  /*a5a0*/  PRMT R11, R17, 0x7632, R11 ;  /* 0x00007632110b7816 */ /* 0x008fe4000000000b */
[----:B------:R-:W-:Y:S01]  /*a5b0*/  PRMT R17, R18, 0x7632, R17 ;  /* 0x0000763212117816 */ /* 0x000fe20000000011 */
[----:B------:R-:W-:Y:S02]  /*a5c0*/  IMAD R23, R40, 0x4, R3 ;  /* 0x0000000428177824 */ /* 0x000fe400078e0203 */
[----:B------:R3:W-:Y:S01]  /*a5d0*/  @P5 STG.E.U16 desc[UR24][R20.64], R11 ;  /* 0x0000000b14005986 */ /* 0x0007e2000c101518 */
[----:B--2---:R-:W-:Y:S01]  /*a5e0*/  ISETP.LT.AND P5, PT, R16, UR5, !P0 ;  /* 0x0000000510007c0c */ /* 0x004fe2000c7a1270 */
[----:B------:R-:W2:Y:S01]  /*a5f0*/  LDCU UR5, c[0x0][0x39c] ;  /* 0x00007380ff0577ac */ /* 0x000ea20008000800 */
[----:B------:R-:W-:Y:S01]  /*a600*/  LOP3.LUT R16, R133, 0x164, RZ, 0xfc, !PT ;  /* 0x0000016485107812 */ /* 0x000fe200078efcff */
[----:B------:R4:W-:Y:S01]  /*a610*/  @P1 STG.E.U16 desc[UR24][R8.64], R18 ;  /* 0x0000001208001986 */ /* 0x0009e2000c101518 */
[----:B------:R-:W-:-:S04]  /*a620*/  LEA R10, P1, R3, R41, 0x1 ;  /* 0x00000029030a7211 */ /* 0x000fc800078208ff */
[----:B---3--:R-:W-:Y:S02]  /*a630*/  LEA.HI.X.SX32 R11, R3, R2, 0x1, P1 ;  /* 0x00000002030b7211 */ /* 0x008fe400008f0eff */
[----:B0-----:R-:W-:Y:S01]  /*a640*/  ISETP.LT.AND P1, PT, R16, UR4, !P0 ;  /* 0x0000000410007c0c */ /* 0x001fe2000c721270 */
[----:B------:R-:W0:Y:S01]  /*a650*/  LDCU UR4, c[0x0][0x39c] ;  /* 0x00007380ff0477ac */ /* 0x000e220008000800 */
[----:B------:R-:W-:Y:S01]  /*a660*/  LEA R16, P6, R23, R41, 0x1 ;  /* 0x0000002917107211 */ /* 0x000fe200078c08ff */
[----:B------:R3:W-:Y:S01]  /*a670*/  @P2 STG.E.U16 desc[UR24][R10.64], R17 ;  /* 0x000000110a002986 */ /* 0x0007e2000c101518 */
[C---:B------:R-:W-:Y:S02]  /*a680*/  LOP3.LUT R3, R133.reuse, 0x168, RZ, 0xfc, !PT ;  /* 0x0000016885037812 */ /* 0x040fe400078efcff */
[----:B----4-:R-:W-:Y:S02]  /*a690*/  LOP3.LUT R9, R133, 0x16c, RZ, 0xfc, !PT ;  /* 0x0000016c85097812 */ /* 0x010fe400078efcff */
[----:B-1----:R-:W-:Y:S01]  /*a6a0*/  ISETP.LT.AND P2, PT, R3, UR6, !P0 ;  /* 0x0000000603007c0c */ /* 0x002fe2000c741270 */
[----:B------:R-:W1:Y:S01]  /*a6b0*/  LDCU UR6, c[0x0][0x39c] ;  /* 0x00007380ff0677ac */ /* 0x000e620008000800 */
[----:B------:R-:W-:-:S02]  /*a6c0*/  LOP3.LUT R18, R133, 0x170, RZ, 0xfc, !PT ;  /* 0x0000017085127812 */ /* 0x000fc400078efcff */
[----:B---3--:R-:W-:Y:S01]  /*a6d0*/  LEA.HI.X.SX32 R17, R23, R2, 0x1, P6 ;  /* 0x0000000217117211 */ /* 0x008fe200030f0eff */
[----:B------:R-:W-:-:S04]  /*a6e0*/  IMAD R23, R40, 0x4, R23 ;  /* 0x0000000428177824 */ /* 0x000fc800078e0217 */
[C---:B------:R-:W-:Y:S01]  /*a6f0*/  IMAD R3, R40.reuse, 0x4, R23 ;  /* 0x0000000428037824 */ /* 0x040fe200078e0217 */
[-C--:B------:R-:W-:Y:S01]  /*a700*/  LEA R8, P6, R23, R41.reuse, 0x1 ;  /* 0x0000002917087211 */ /* 0x080fe200078c08ff */
[----:B------:R3:W-:Y:S01]  /*a710*/  @P3 STG.E.U16 desc[UR24][R16.64], R19 ;  /* 0x0000001310003986 */ /* 0x0007e2000c101518 */
[----:B--2---:R-:W-:Y:S01]  /*a720*/  ISETP.LT.AND P3, PT, R9, UR5, !P0 ;  /* 0x0000000509007c0c */ /* 0x004fe2000c761270 */
[----:B------:R-:W2:Y:S01]  /*a730*/  LDCU UR5, c[0x0][0x39c] ;  /* 0x00007380ff0577ac */ /* 0x000ea20008000800 */
[-C--:B------:R-:W-:Y:S02]  /*a740*/  LEA.HI.X.SX32 R9, R23, R2.reuse, 0x1, P6 ;  /* 0x0000000217097211 */ /* 0x080fe400030f0eff */
[C---:B------:R-:W-:Y:S01]  /*a750*/  LEA R10, P6, R3.reuse, R41, 0x1 ;  /* 0x00000029030a7211 */ /* 0x040fe200078c08ff */
[----:B------:R4:W1:Y:S03]  /*a760*/  LDS.128 R20, [R0+0x3000] ;  /* 0x0030000000147984 */ /* 0x0008660000000c00 */
[----:B------:R-:W-:Y:S01]  /*a770*/  LEA.HI.X.SX32 R11, R3, R2, 0x1, P6 ;  /* 0x00000002030b7211 */ /* 0x000fe200030f0eff */
[----:B------:R-:W-:Y:S01]  /*a780*/  IMAD R3, R40, 0x4, R3 ;  /* 0x0000000428037824 */ /* 0x000fe200078e0203 */
[----:B---3--:R-:W-:-:S03]  /*a790*/  PRMT R17, R19, 0x7632, R17 ;  /* 0x0000763213117816 */ /* 0x008fc60000000011 */
[----:B------:R-:W-:Y:S01]  /*a7a0*/  IMAD R19, R40, 0x4, R3 ;  /* 0x0000000428137824 */ /* 0x000fe200078e0203 */
[C---:B----4-:R-:W-:Y:S01]  /*a7b0*/  LOP3.LUT R0, R133.reuse, 0x1e8, RZ, 0xfc, !PT ;  /* 0x000001e885007812 */ /* 0x050fe200078efcff */
[----:B------:R3:W-:Y:S01]  /*a7c0*/  @P4 STG.E.U16 desc[UR24][R8.64], R17 ;  /* 0x0000001108004986 */ /* 0x0007e2000c101518 */
[----:B0-----:R-:W-:Y:S01]  /*a7d0*/  ISETP.LT.AND P4, PT, R18, UR4, !P0 ;  /* 0x0000000412007c0c */ /* 0x001fe2000c781270 */
[----:B------:R-:W0:Y:S01]  /*a7e0*/  LDCU UR4, c[0x0][0x39c] ;  /* 0x00007380ff0477ac */ /* 0x000e220008000800 */
[----:B------:R-:W-:Y:S01]  /*a7f0*/  LOP3.LUT R18, R133, 0x174, RZ, 0xfc, !PT ;  /* 0x0000017485127812 */ /* 0x000fe200078efcff */
[----:B-----5:R4:W-:Y:S01]  /*a800*/  @P5 STG.E.U16 desc[UR24][R10.64], R28 ;  /* 0x0000001c0a005986 */ /* 0x0209e2000c101518 */
[----:B------:R-:W-:-:S04]  /*a810*/  LEA R16, P5, R3, R41, 0x1 ;  /* 0x0000002903107211 */ /* 0x000fc800078a08ff */
[----:B---3--:R-:W-:Y:S02]  /*a820*/  LEA.HI.X.SX32 R17, R3, R2, 0x1, P5 ;  /* 0x0000000203117211 */ /* 0x008fe400028f0eff */
[----:B------:R-:W-:Y:S02]  /*a830*/  PRMT R9, R28, 0x7632, R9 ;  /* 0x000076321c097816 */ /* 0x000fe40000000009 */
[----:B------:R-:W-:Y:S02]  /*a840*/  LEA R8, P6, R19, R41, 0x1 ;  /* 0x0000002913087211 */ /* 0x000fe400078c08ff */
[----:B------:R-:W-:Y:S01]  /*a850*/  LOP3.LUT R3, R133, 0x178, RZ, 0xfc, !PT ;  /* 0x0000017885037812 */ /* 0x000fe200078efcff */
[----:B------:R3:W-:Y:S01]  /*a860*/  @P1 STG.E.U16 desc[UR24][R16.64], R9 ;  /* 0x0000000910001986 */ /* 0x0007e2000c101518 */
[----:B--2---:R-:W-:Y:S01]  /*a870*/  ISETP.LT.AND P5, PT, R18, UR5, !P0 ;  /* 0x0000000512007c0c */ /* 0x004fe2000c7a1270 */
[----:B------:R-:W2:Y:S01]  /*a880*/  LDCU UR5, c[0x0][0x39c] ;  /* 0x00007380ff0577ac */ /* 0x000ea20008000800 */
[----:B-1----:R-:W-:-:S02]  /*a890*/  ISETP.LT.AND P1, PT, R3, UR6, !P0 ;  /* 0x0000000603007c0c */ /* 0x002fc4000c721270 */
[C---:B----4-:R-:W-:Y:S01]  /*a8a0*/  LOP3.LUT R11, R133.reuse, 0x17c, RZ, 0xfc, !PT ;  /* 0x0000017c850b7812 */ /* 0x050fe200078efcff */
[----:B------:R-:W1:Y:S01]  /*a8b0*/  LDCU UR6, c[0x0][0x39c] ;  /* 0x00007380ff0677ac */ /* 0x000e620008000800 */
[----:B------:R-:W-:Y:S02]  /*a8c0*/  LOP3.LUT R18, R133, 0x180, RZ, 0xfc, !PT ;  /* 0x0000018085127812 */ /* 0x000fe400078efcff */
[----:B---3--:R-:W-:Y:S01]  /*a8d0*/  LEA.HI.X.SX32 R9, R19, R2, 0x1, P6 ;  /* 0x0000000213097211 */ /* 0x008fe200030f0eff */
[----:B------:R-:W-:-:S04]  /*a8e0*/  IMAD R19, R40, 0x4, R19 ;  /* 0x0000000428137824 */ /* 0x000fc800078e0213 */
[----:B------:R-:W-:Y:S01]  /*a8f0*/  IMAD R3, R40, 0x4, R19 ;  /* 0x0000000428037824 */ /* 0x000fe200078e0213 */
[-C--:B------:R-:W-:Y:S01]  /*a900*/  LEA R10, P6, R19, R41.reuse, 0x1 ;  /* 0x00000029130a7211 */ /* 0x080fe200078c08ff */
[----:B------:R3:W-:Y:S01]  /*a910*/  @P2 STG.E.U16 desc[UR24][R8.64], R29 ;  /* 0x0000001d08002986 */ /* 0x0007e2000c101518 */
[----:B0-----:R-:W-:Y:S01]  /*a920*/  ISETP.LT.AND P2, PT, R11, UR4, !P0 ;  /* 0x000000040b007c0c */ /* 0x001fe2000c741270 */
[----:B------:R-:W0:Y:S01]  /*a930*/  LDCU UR4, c[0x0][0x39c] ;  /* 0x00007380ff0477ac */ /* 0x000e220008000800 */
[----:B------:R-:W-:Y:S02]  /*a940*/  LEA.HI.X.SX32 R11, R19, R2, 0x1, P6 ;  /* 0x00000002130b7211 */ /* 0x000fe400030f0eff */
[----:B------:R-:W-:-:S04]  /*a950*/  LEA R16, P6, R3, R41, 0x1 ;  /* 0x0000002903107211 */ /* 0x000fc800078c08ff */
[----:B------:R-:W-:Y:S01]  /*a960*/  LEA.HI.X.SX32 R17, R3, R2, 0x1, P6 ;  /* 0x0000000203117211 */ /* 0x000fe200030f0eff */
[----:B------:R-:W-:Y:S01]  /*a970*/  IMAD R3, R40, 0x4, R3 ;  /* 0x0000000428037824 */ /* 0x000fe200078e0203 */
[----:B---3--:R-:W-:-:S03]  /*a980*/  PRMT R9, R29, 0x7632, R9 ;  /* 0x000076321d097816 */ /* 0x008fc60000000009 */
        /* <DEDUP_REMOVED lines=8> */
[----:B------:R-:W-:Y:S02]  /*aa10*/  PRMT R11, R30, 0x7632, R11 ;  /* 0x000076321e0b7816 */ /* 0x000fe4000000000b */
[----:B------:R-:W-:Y:S02]  /*aa20*/  LEA R10, P6, R19, R41, 0x1 ;  /* 0x00000029130a7211 */ /* 0x000fe400078c08ff */
[----:B------:R-:W-:Y:S01]  /*aa30*/  LOP3.LUT R3, R133, 0x188, RZ, 0xfc, !PT ;  /* 0x0000018885037812 */ /* 0x000fe200078efcff */
[----:B------:R3:W-:Y:S01]  /*aa40*/  @P5 STG.E.U16 desc[UR24][R8.64], R11 ;  /* 0x0000000b08005986 */ /* 0x0007e2000c101518 */
[----:B0-----:R-:W-:Y:S01]  /*aa50*/  ISETP.LT.AND P4, PT, R18, UR4, !P0 ;  /* 0x0000000412007c0c */ /* 0x001fe2000c781270 */
[----:B------:R-:W0:Y:S01]  /*aa60*/  LDCU UR4, c[0x0][0x39c] ;  /* 0x00007380ff0477ac */ /* 0x000e220008000800 */
        /* <DEDUP_REMOVED lines=9> */
[----:B--2---:R-:W-:Y:S01]  /*ab00*/  ISETP.LT.AND P1, PT, R17, UR5, !P0 ;  /* 0x0000000511007c0c */ /* 0x004fe2000c721270 */
[----:B------:R-:W2:Y:S01]  /*ab10*/  LDCU UR5, c[0x0][0x39c] ;  /* 0x00007380ff0577ac */ /* 0x000ea20008000800 */
[----:B------:R-:W-:Y:S02]  /*ab20*/  LEA.HI.X.SX32 R17, R19, R2, 0x1, P6 ;  /* 0x0000000213117211 */ /* 0x000fe400030f0eff */
[----:B------:R-:W-:-:S04]  /*ab30*/  LEA R8, P6, R3, R41, 0x1 ;  /* 0x0000002903087211 */ /* 0x000fc800078c08ff */
[----:B------:R-:W-:Y:S01]  /*ab40*/  LEA.HI.X.SX32 R9, R3, R2, 0x1, P6 ;  /* 0x0000000203097211 */ /* 0x000fe200030f0eff */
[----:B------:R-:W-:Y:S01]  /*ab50*/  IMAD R3, R40, 0x4, R3 ;  /* 0x0000000428037824 */ /* 0x000fe200078e0203 */
[----:B---3--:R-:W-:-:S03]  /*ab60*/  PRMT R11, R31, 0x7632, R11 ;  /* 0x000076321f0b7816 */ /* 0x008fc6000000000b */
[----:B------:R-:W-:Y:S02]  /*ab70*/  IMAD R19, R40, 0x4, R3 ;  /* 0x0000000428137824 */ /* 0x000fe400078e0203 */
[----:B------:R3:W-:Y:S01]  /*ab80*/  @P2 STG.E.U16 desc[UR24][R16.64], R11 ;  /* 0x0000000b10002986 */ /* 0x0007e2000c101518 */
[----:B0-----:R-:W-:Y:S01]  /*ab90*/  ISETP.LT.AND P2, PT, R18, UR4, !P0 ;  /* 0x0000000412007c0c */ /* 0x001fe2000c741270 */
[----:B------:R-:W0:Y:S01]  /*aba0*/  LDCU UR4, c[0x0][0x39c] ;  /* 0x00007380ff0477ac */ /* 0x000e220008000800 */
[----:B------:R-:W-:Y:S01]  /*abb0*/  LOP3.LUT R18, R133, 0x194, RZ, 0xfc, !PT ;  /* 0x0000019485127812 */ /* 0x000fe200078efcff */
[----:B------:R4:W-:Y:S01]  /*abc0*/  @P3 STG.E.U16 desc[UR24][R8.64], R4 ;  /* 0x0000000408003986 */ /* 0x0009e2000c101518 */
[-C--:B------:R-:W-:Y:S02]  /*abd0*/  LEA R10, P3, R3, R41.reuse, 0x1 ;  /* 0x00000029030a7211 */ /* 0x080fe400078608ff */
[----:B---3--:R-:W-:Y:S02]  /*abe0*/  LEA R16, P6, R19, R41, 0x1 ;  /* 0x0000002913107211 */ /* 0x008fe400078c08ff */
[----:B------:R-:W-:-:S02]  /*abf0*/  LEA.HI.X.SX32 R11, R3, R2, 0x1, P3 ;  /* 0x00000002030b7211 */ /* 0x000fc400018f0eff */
[----:B----4-:R-:W-:Y:S02]  /*ac00*/  PRMT R9, R4, 0x7632, R9 ;  /* 0x0000763204097816 */ /* 0x010fe40000000009 */
[----:B--2---:R-:W-:Y:S01]  /*ac10*/  ISETP.LT.AND P3, PT, R18, UR5, !P0 ;  /* 0x0000000512007c0c */ /* 0x004fe2000c761270 */
[----:B------:R-:W2:Y:S01]  /*ac20*/  LDCU UR5, c[0x0][0x39c] ;  /* 0x00007380ff0577ac */ /* 0x000ea20008000800 */
[----:B------:R-:W-:Y:S01]  /*ac30*/  LEA.HI.X.SX32 R17, R19, R2, 0x1, P6 ;  /* 0x0000000213117211 */ /* 0x000fe200030f0eff */
[C---:B------:R-:W-:Y:S01]  /*ac40*/  IMAD R19, R40.reuse, 0x4, R19 ;  /* 0x0000000428137824 */ /* 0x040fe200078e0213 */
[C---:B------:R-:W-:Y:S01]  /*ac50*/  LOP3.LUT R3, R133.reuse, 0x198, RZ, 0xfc, !PT ;  /* 0x0000019885037812 */ /* 0x040fe200078efcff */
[----:B------:R3:W-:Y:S01]  /*ac60*/  @P4 STG.E.U16 desc[UR24][R10.64], R9 ;  /* 0x000000090a004986 */ /* 0x0007e2000c101518 */
[----:B------:R-:W-:Y:S02]  /*ac70*/  LOP3.LUT R4, R133, 0x19c, RZ, 0xfc, !PT ;  /* 0x0000019c85047812 */ /* 0x000fe400078efcff */
[----:B-1----:R-:W-:Y:S01]  /*ac80*/  ISETP.LT.AND P4, PT, R3, UR6, !P0 ;  /* 0x0000000603007c0c */ /* 0x002fe2000c781270 */
[----:B------:R-:W-:Y:S01]  /*ac90*/  IMAD R3, R40, 0x4, R19 ;  /* 0x0000000428037824 */ /* 0x000fe200078e0213 */
[----:B------:R-:W-:Y:S01]  /*aca0*/  LEA R8, P6, R19, R41, 0x1 ;  /* 0x0000002913087211 */ /* 0x000fe200078c08ff */
[----:B------:R1:W-:Y:S01]  /*acb0*/  @P5 STG.E.U16 desc[UR24][R16.64], R5 ;  /* 0x0000000510005986 */ /* 0x0003e2000c101518 */
[----:B0-----:R-:W-:Y:S01]  /*acc0*/  ISETP.LT.AND P5, PT, R4, UR4, !P0 ;  /* 0x0000000404007c0c */ /* 0x001fe2000c7a1270 */
[----:B------:R-:W0:Y:S01]  /*acd0*/  LDCU UR4, c[0x0][0x39c] ;  /* 0x00007380ff0477ac */ /* 0x000e220008000800 */
[----:B------:R-:W-:-:S02]  /*ace0*/  PRMT R18, R5, 0x7632, R18 ;  /* 0x0000763205127816 */ /* 0x000fc40000000012 */
[----:B------:R-:W-:Y:S01]  /*acf0*/  LOP3.LUT R4, R133, 0x1a0, RZ, 0xfc, !PT ;  /* 0x000001a085047812 */ /* 0x000fe200078efcff */
[----:B------:R-:W4:Y:S01]  /*ad00*/  LDCU UR6, c[0x0][0x39c] ;  /* 0x00007380ff0677ac */ /* 0x000f220008000800 */
[----:B---3--:R-:W-:Y:S02]  /*ad10*/  LEA.HI.X.SX32 R9, R19, R2, 0x1, P6 ;  /* 0x0000000213097211 */ /* 0x008fe400030f0eff */
[----:B------:R-:W-:-:S03]  /*ad20*/  LEA R10, P6, R3, R41, 0x1 ;  /* 0x00000029030a7211 */ /* 0x000fc600078c08ff */
[----:B------:R3:W-:Y:S01]  /*ad30*/  @P1 STG.E.U16 desc[UR24][R8.64], R18 ;  /* 0x0000001208001986 */ /* 0x0007e2000c101518 */
[----:B------:R-:W-:Y:S01]  /*ad40*/  LEA.HI.X.SX32 R11, R3, R2, 0x1, P6 ;  /* 0x00000002030b7211 */ /* 0x000fe200030f0eff */
[----:B------:R-:W-:Y:S01]  /*ad50*/  IMAD R3, R40, 0x4, R3 ;  /* 0x0000000428037824 */ /* 0x000fe200078e0203 */
[----:B--2---:R-:W-:Y:S01]  /*ad60*/  ISETP.LT.AND P1, PT, R4, UR5, !P0 ;  /* 0x0000000504007c0c */ /* 0x004fe2000c721270 */
[----:B------:R-:W2:Y:S01]  /*ad70*/  LDCU UR5, c[0x0][0x39c] ;  /* 0x00007380ff0577ac */ /* 0x000ea20008000800 */
[----:B-1----:R-:W-:Y:S01]  /*ad80*/  LOP3.LUT R16, R133, 0x1a4, RZ, 0xfc, !PT ;  /* 0x000001a485107812 */ /* 0x002fe200078efcff */
[----:B------:R1:W-:Y:S01]  /*ad90*/  @P2 STG.E.U16 desc[UR24][R10.64], R6 ;  /* 0x000000060a002986 */ /* 0x0003e2000c101518 */
[----:B------:R-:W-:Y:S01]  /*ada0*/  LEA R4, P2, R3, R41, 0x1 ;  /* 0x0000002903047211 */ /* 0x000fe200078408ff */
[----:B------:R-:W-:-:S03]  /*adb0*/  IMAD R17, R40, 0x4, R3 ;  /* 0x0000000428117824 */ /* 0x000fc600078e0203 */
[----:B------:R-:W-:Y:S02]  /*adc0*/  LEA.HI.X.SX32 R5, R3, R2, 0x1, P2 ;  /* 0x0000000203057211 */ /* 0x000fe400010f0eff */
[----:B---3--:R-:W-:Y:S02]  /*add0*/  PRMT R9, R6, 0x7632, R9 ;  /* 0x0000763206097816 */ /* 0x008fe40000000009 */
[----:B------:R-:W-:Y:S02]  /*ade0*/  LEA R8, P6, R17, R41, 0x1 ;  /* 0x0000002911087211 */ /* 0x000fe400078c08ff */
[----:B0-----:R-:W-:Y:S01]  /*adf0*/  ISETP.LT.AND P2, PT, R16, UR4, !P0 ;  /* 0x0000000410007c0c */ /* 0x001fe2000c741270 */
[----:B------:R0:W-:Y:S01]  /*ae00*/  @P3 STG.E.U16 desc[UR24][R4.64], R9 ;  /* 0x0000000904003986 */ /* 0x0001e2000c101518 */
[C---:B------:R-:W-:Y:S01]  /*ae10*/  LOP3.LUT R3, R133.reuse, 0x1a8, RZ, 0xfc, !PT ;  /* 0x000001a885037812 */ /* 0x040fe200078efcff */
[----:B------:R-:W3:Y:S01]  /*ae20*/  LDCU UR4, c[0x0][0x39c] ;  /* 0x00007380ff0477ac */ /* 0x000ee20008000800 */
[----:B-1----:R-:W-:-:S02]  /*ae30*/  LOP3.LUT R6, R133, 0x1ac, RZ, 0xfc, !PT ;  /* 0x000001ac85067812 */ /* 0x002fc400078efcff */
[----:B----4-:R-:W-:Y:S01]  /*ae40*/  ISETP.LT.AND P3, PT, R3, UR6, !P0 ;  /* 0x0000000603007c0c */ /* 0x010fe2000c761270 */
[----:B------:R-:W1:Y:S01]  /*ae50*/  LDCU UR6, c[0x0][0x39c] ;  /* 0x00007380ff0677ac */ /* 0x000e620008000800 */
[----:B0-----:R-:W-:Y:S01]  /*ae60*/  LEA.HI.X.SX32 R9, R17, R2, 0x1, P6 ;  /* 0x0000000211097211 */ /* 0x001fe200030f0eff */
[----:B------:R-:W-:-:S04]  /*ae70*/  IMAD R17, R40, 0x4, R17 ;  /* 0x0000000428117824 */ /* 0x000fc800078e0211 */
[----:B------:R0:W-:Y:S01]  /*ae80*/  @P4 STG.E.U16 desc[UR24][R8.64], R7 ;  /* 0x0000000708004986 */ /* 0x0001e2000c101518 */
[CC--:B------:R-:W-:Y:S01]  /*ae90*/  LEA R10, P6, R17.reuse, R41.reuse, 0x1 ;  /* 0x00000029110a7211 */ /* 0x0c0fe200078c08ff */
[----:B------:R-:W-:Y:S01]  /*aea0*/  IMAD R3, R40, 0x4, R17 ;  /* 0x0000000428037824 */ /* 0x000fe200078e0211 */
[----:B--2---:R-:W-:Y:S01]  /*aeb0*/  ISETP.LT.AND P4, PT, R6, UR5, !P0 ;  /* 0x0000000506007c0c */ /* 0x004fe2000c781270 */
[----:B------:R-:W2:Y:S01]  /*aec0*/  LDCU UR5, c[0x0][0x39c] ;  /* 0x00007380ff0577ac */ /* 0x000ea20008000800 */
[-C--:B------:R-:W-:Y:S02]  /*aed0*/  LEA.HI.X.SX32 R11, R17, R2.reuse, 0x1, P6 ;  /* 0x00000002110b7211 */ /* 0x080fe400030f0eff */
[----:B------:R-:W-:Y:S02]  /*aee0*/  LEA R4, P6, R3, R41, 0x1 ;  /* 0x0000002903047211 */ /* 0x000fe400078c08ff */
[----:B------:R-:W-:Y:S02]  /*aef0*/  LOP3.LUT R6, R133, 0x1b0, RZ, 0xfc, !PT ;  /* 0x000001b085067812 */ /* 0x000fe400078efcff */
[----:B------:R-:W-:Y:S01]  /*af00*/  LEA.HI.X.SX32 R5, R3, R2, 0x1, P6 ;  /* 0x0000000203057211 */ /* 0x000fe200030f0eff */
[----:B------:R-:W-:Y:S01]  /*af10*/  IMAD R3, R40, 0x4, R3 ;  /* 0x0000000428037824 */ /* 0x000fe200078e0203 */
[----:B0-----:R-:W-:-:S02]  /*af20*/  PRMT R9, R7, 0x7632, R9 ;  /* 0x0000763207097816 */ /* 0x001fc40000000009 */
[----:B------:R-:W-:Y:S01]  /*af30*/  LOP3.LUT R8, R133, 0x1b4, RZ, 0xfc, !PT ;  /* 0x000001b485087812 */ /* 0x000fe200078efcff */
[----:B------:R-:W-:Y:S02]  /*af40*/  IMAD R17, R40, 0x4, R3 ;  /* 0x0000000428117824 */ /* 0x000fe400078e0203 */
[----:B------:R0:W-:Y:S01]  /*af50*/  @P5 STG.E.U16 desc[UR24][R10.64], R9 ;  /* 0x000000090a005986 */ /* 0x0001e2000c101518 */
[----:B---3--:R-:W-:Y:S01]  /*af60*/  ISETP.LT.AND P5, PT, R6, UR4, !P0 ;  /* 0x0000000406007c0c */ /* 0x008fe2000c7a1270 */
[----:B------:R-:W3:Y:S02]  /*af70*/  LDCU UR4, c[0x0][0x39c] ;  /* 0x00007380ff0477ac */ /* 0x000ee40008000800 */
[----:B------:R4:W-:Y:S01]  /*af80*/  @P1 STG.E.U16 desc[UR24][R4.64], R24 ;  /* 0x0000001804001986 */ /* 0x0009e2000c101518 */
[----:B------:R-:W-:-:S04]  /*af90*/  LEA R6, P1, R3, R41, 0x1 ;  /* 0x0000002903067211 */ /* 0x000fc800078208ff */
[-C--:B------:R-:W-:Y:S02]  /*afa0*/  LEA.HI.X.SX32 R7, R3, R2.reuse, 0x1, P1 ;  /* 0x0000000203077211 */ /* 0x080fe400008f0eff */
[----:B--2---:R-:W-:Y:S01]  /*afb0*/  ISETP.LT.AND P1, PT, R8, UR5, !P0 ;  /* 0x0000000508007c0c */ /* 0x004fe2000c721270 */
[----:B------:R-:W2:Y:S01]  /*afc0*/  LDCU UR5, c[0x0][0x39c] ;  /* 0x00007380ff0577ac */ /* 0x000ea20008000800 */
[C---:B------:R-:W-:Y:S02]  /*afd0*/  LEA R8, P6, R17.reuse, R41, 0x1 ;  /* 0x0000002911087211 */ /* 0x040fe400078c08ff */
[----:B0-----:R-:W-:Y:S02]  /*afe0*/  PRMT R11, R24, 0x7632, R11 ;  /* 0x00007632180b7816 */ /* 0x001fe4000000000b */
[----:B------:R-:W-:Y:S01]  /*aff0*/  LEA.HI.X.SX32 R9, R17, R2, 0x1, P6 ;  /* 0x0000000211097211 */ /* 0x000fe200030f0eff */
[----:B------:R-:W-:Y:S01]  /*b000*/  IMAD R17, R40, 0x4, R17 ;  /* 0x0000000428117824 */ /* 0x000fe200078e0211 */
[C---:B------:R-:W-:Y:S01]  /*b010*/  LOP3.LUT R3, R133.reuse, 0x1b8, RZ, 0xfc, !PT ;  /* 0x000001b885037812 */ /* 0x040fe200078efcff */
[----:B------:R0:W-:Y:S01]  /*b020*/  @P2 STG.E.U16 desc[UR24][R6.64], R11 ;  /* 0x0000000b06002986 */ /* 0x0001e2000c101518 */
[----:B----4-:R-:W-:-:S02]  /*b030*/  LOP3.LUT R5, R133, 0x1bc, RZ, 0xfc, !PT ;  /* 0x000001bc85057812 */ /* 0x010fc400078efcff */
[----:B-1----:R-:W-:Y:S01]  /*b040*/  ISETP.LT.AND P2, PT, R3, UR6, !P0 ;  /* 0x0000000603007c0c */ /* 0x002fe2000c741270 */
[----:B------:R-:W-:Y:S01]  /*b050*/  IMAD R3, R40, 0x4, R17 ;  /* 0x0000000428037824 */ /* 0x000fe200078e0211 */
[-C--:B------:R-:W-:Y:S01]  /*b060*/  LEA R4, P6, R17, R41.reuse, 0x1 ;  /* 0x0000002911047211 */ /* 0x080fe200078c08ff */
[----:B------:R1:W-:Y:S01]  /*b070*/  @P3 STG.E.U16 desc[UR24][R8.64], R25 ;  /* 0x0000001908003986 */ /* 0x0003e2000c101518 */
[----:B---3--:R-:W-:Y:S01]  /*b080*/  ISETP.LT.AND P3, PT, R5, UR4, !P0 ;  /* 0x0000000405007c0c */ /* 0x008fe2000c761270 */
[----:B------:R-:W3:Y:S01]  /*b090*/  LDCU UR4, c[0x0][0x39c] ;  /* 0x00007380ff0477ac */ /* 0x000ee20008000800 */
[----:B------:R-:W-:Y:S02]  /*b0a0*/  LEA.HI.X.SX32 R5, R17, R2, 0x1, P6 ;  /* 0x0000000211057211 */ /* 0x000fe400030f0eff */
[----:B------:R-:W-:Y:S01]  /*b0b0*/  LOP3.LUT R10, R133, 0x1c0, RZ, 0xfc, !PT ;  /* 0x000001c0850a7812 */ /* 0x000fe200078efcff */
[----:B------:R-:W4:Y:S01]  /*b0c0*/  LDCU UR6, c[0x0][0x39c] ;  /* 0x00007380ff0677ac */ /* 0x000f220008000800 */
[----:B0-----:R-:W-:-:S04]  /*b0d0*/  LEA R6, P6, R3, R41, 0x1 ;  /* 0x0000002903067211 */ /* 0x001fc800078c08ff */
[----:B------:R-:W-:Y:S01]  /*b0e0*/  LEA.HI.X.SX32 R7, R3, R2, 0x1, P6 ;  /* 0x0000000203077211 */ /* 0x000fe200030f0eff */
[----:B------:R-:W-:Y:S01]  /*b0f0*/  IMAD R3, R40, 0x4, R3 ;  /* 0x0000000428037824 */ /* 0x000fe200078e0203 */
[----:B-1----:R-:W-:-:S03]  /*b100*/  PRMT R9, R25, 0x7632, R9 ;  /* 0x0000763219097816 */ /* 0x002fc60000000009 */
[----:B------:R-:W-:Y:S02]  /*b110*/  IMAD R11, R40, 0x4, R3 ;  /* 0x00000004280b7824 */ /* 0x000fe400078e0203 */
[----:B------:R0:W-:Y:S01]  /*b120*/  @P4 STG.E.U16 desc[UR24][R4.64], R9 ;  /* 0x0000000904004986 */ /* 0x0001e2000c101518 */
[----:B--2---:R-:W-:Y:S01]  /*b130*/  ISETP.LT.AND P4, PT, R10, UR5, !P0 ;  /* 0x000000050a007c0c */ /* 0x004fe2000c781270 */
[----:B------:R-:W1:Y:S01]  /*b140*/  LDCU UR5, c[0x0][0x39c] ;  /* 0x00007380ff0577ac */ /* 0x000e620008000800 */
[----:B------:R-:W-:Y:S01]  /*b150*/  LOP3.LUT R10, R133, 0x1c4, RZ, 0xfc, !PT ;  /* 0x000001c4850a7812 */ /* 0x000fe200078efcff */
[----:B------:R2:W-:Y:S01]  /*b160*/  @P5 STG.E.U16 desc[UR24][R6.64], R26 ;  /* 0x0000001a06005986 */ /* 0x0005e2000c101518 */
[----:B------:R-:W-:-:S04]  /*b170*/  LEA R8, P5, R3, R41, 0x1 ;  /* 0x0000002903087211 */ /* 0x000fc800078a08ff */
[----:B0-----:R-:W-:Y:S02]  /*b180*/  LEA.HI.X.SX32 R9, R3, R2, 0x1, P5 ;  /* 0x0000000203097211 */ /* 0x001fe400028f0eff */
[----:B------:R-:W-:Y:S02]  /*b190*/  PRMT R5, R26, 0x7632, R5 ;  /* 0x000076321a057816 */ /* 0x000fe40000000005 */
[----:B------:R-:W-:Y:S02]  /*b1a0*/  LEA R4, P6, R11, R41, 0x1 ;  /* 0x000000290b047211 */ /* 0x000fe400078c08ff */
[----:B---3--:R-:W-:Y:S01]  /*b1b0*/  ISETP.LT.AND P5, PT, R10, UR4, !P0 ;  /* 0x000000040a007c0c */ /* 0x008fe2000c7a1270 */
[----:B------:R0:W-:Y:S01]  /*b1c0*/  @P1 STG.E.U16 desc[UR24][R8.64], R5 ;  /* 0x0000000508001986 */ /* 0x0001e2000c101518 */
[----:B------:R-:W3:Y:S01]  /*b1d0*/  LDCU UR4, c[0x0][0x39c] ;  /* 0x00007380ff0477ac */ /* 0x000ee20008000800 */
[C---:B------:R-:W-:Y:S02]  /*b1e0*/  LOP3.LUT R3, R133.reuse, 0x1c8, RZ, 0xfc, !PT ;  /* 0x000001c885037812 */ /* 0x040fe400078efcff */
[----:B--2---:R-:W-:-:S02]  /*b1f0*/  LOP3.LUT R7, R133, 0x1cc, RZ, 0xfc, !PT ;  /* 0x000001cc85077812 */ /* 0x004fc400078efcff */
[----:B----4-:R-:W-:Y:S01]  /*b200*/  ISETP.LT.AND P1, PT, R3, UR6, !P0 ;  /* 0x0000000603007c0c */ /* 0x010fe2000c721270 */
[----:B------:R-:W2:Y:S01]  /*b210*/  LDCU UR6, c[0x0][0x39c] ;  /* 0x00007380ff0677ac */ /* 0x000ea20008000800 */
[----:B------:R-:W-:Y:S02]  /*b220*/  LOP3.LUT R10, R133, 0x1d0, RZ, 0xfc, !PT ;  /* 0x000001d0850a7812 */ /* 0x000fe400078efcff */
[----:B0-----:R-:W-:Y:S01]  /*b230*/  LEA.HI.X.SX32 R5, R11, R2, 0x1, P6 ;  /* 0x000000020b057211 */ /* 0x001fe200030f0eff */
[----:B------:R-:W-:-:S04]  /*b240*/  IMAD R11, R40, 0x4, R11 ;  /* 0x00000004280b7824 */ /* 0x000fc800078e020b */
[----:B------:R-:W-:Y:S01]  /*b250*/  IMAD R3, R40, 0x4, R11 ;  /* 0x0000000428037824 */ /* 0x000fe200078e020b */
[-C--:B------:R-:W-:Y:S01]  /*b260*/  LEA R6, P6, R11, R41.reuse, 0x1 ;  /* 0x000000290b067211 */ /* 0x080fe200078c08ff */
[----:B------:R0:W-:Y:S01]  /*b270*/  @P2 STG.E.U16 desc[UR24][R4.64], R27 ;  /* 0x0000001b04002986 */ /* 0x0001e2000c101518 */
[----:B-1----:R-:W-:Y:S01]  /*b280*/  ISETP.LT.AND P2, PT, R7, UR5, !P0 ;  /* 0x0000000507007c0c */ /* 0x002fe2000c741270 */
[----:B------:R-:W1:Y:S01]  /*b290*/  LDCU UR5, c[0x0][0x39c] ;  /* 0x00007380ff0577ac */ /* 0x000e620008000800 */
[----:B------:R-:W-:Y:S02]  /*b2a0*/  LEA.HI.X.SX32 R7, R11, R2, 0x1, P6 ;  /* 0x000000020b077211 */ /* 0x000fe400030f0eff */
[----:B------:R-:W-:-:S04]  /*b2b0*/  LEA R8, P6, R3, R41, 0x1 ;  /* 0x0000002903087211 */ /* 0x000fc800078c08ff */
[----:B------:R-:W-:Y:S01]  /*b2c0*/  LEA.HI.X.SX32 R9, R3, R2, 0x1, P6 ;  /* 0x0000000203097211 */ /* 0x000fe200030f0eff */
[----:B------:R-:W-:Y:S01]  /*b2d0*/  IMAD R3, R40, 0x4, R3 ;  /* 0x0000000428037824 */ /* 0x000fe200078e0203 */
[----:B0-----:R-:W-:-:S03]  /*b2e0*/  PRMT R5, R27, 0x7632, R5 ;  /* 0x000076321b057816 */ /* 0x001fc60000000005 */
[----:B------:R-:W-:Y:S02]  /*b2f0*/  IMAD R11, R40, 0x4, R3 ;  /* 0x00000004280b7824 */ /* 0x000fe400078e0203 */
[----:B------:R0:W-:Y:S01]  /*b300*/  @P3 STG.E.U16 desc[UR24][R6.64], R5 ;  /* 0x0000000506003986 */ /* 0x0001e2000c101518 */
[----:B---3--:R-:W-:Y:S01]  /*b310*/  ISETP.LT.AND P3, PT, R10, UR4, !P0 ;  /* 0x000000040a007c0c */ /* 0x008fe2000c761270 */
[----:B------:R-:W3:Y:S01]  /*b320*/  LDCU UR4, c[0x0][0x39c] ;  /* 0x00007380ff0477ac */ /* 0x000ee20008000800 */
[----:B------:R-:W-:Y:S01]  /*b330*/  LOP3.LUT R10, R133, 0x1d4, RZ, 0xfc, !PT ;  /* 0x000001d4850a7812 */ /* 0x000fe200078efcff */
[----:B------:R4:W-:Y:S01]  /*b340*/  @P4 STG.E.U16 desc[UR24][R8.64], R12 ;  /* 0x0000000c08004986 */ /* 0x0009e2000c101518 */
[----:B------:R-:W-:-:S04]  /*b350*/  LEA R4, P4, R3, R41, 0x1 ;  /* 0x0000002903047211 */ /* 0x000fc800078808ff */
[----:B0-----:R-:W-:Y:S02]  /*b360*/  LEA.HI.X.SX32 R5, R3, R2, 0x1, P4 ;  /* 0x0000000203057211 */ /* 0x001fe400020f0eff */
[----:B------:R-:W-:Y:S02]  /*b370*/  PRMT R7, R12, 0x7632, R7 ;  /* 0x000076320c077816 */ /* 0x000fe40000000007 */
[----:B------:R-:W-:Y:S02]  /*b380*/  LEA R6, P6, R11, R41, 0x1 ;  /* 0x000000290b067211 */ /* 0x000fe400078c08ff */
[----:B------:R-:W-:Y:S01]  /*b390*/  LOP3.LUT R3, R133, 0x1d8, RZ, 0xfc, !PT ;  /* 0x000001d885037812 */ /* 0x000fe200078efcff */
[----:B------:R0:W-:Y:S01]  /*b3a0*/  @P5 STG.E.U16 desc[UR24][R4.64], R7 ;  /* 0x0000000704005986 */ /* 0x0001e2000c101518 */
[----:B-1----:R-:W-:Y:S01]  /*b3b0*/  ISETP.LT.AND P4, PT, R10, UR5, !P0 ;  /* 0x000000050a007c0c */ /* 0x002fe2000c781270 */
[----:B------:R-:W1:Y:S01]  /*b3c0*/  LDCU UR5, c[0x0][0x39c] ;  /* 0x00007380ff0577ac */ /* 0x000e620008000800 */
[----:B--2---:R-:W-:-:S02]  /*b3d0*/  ISETP.LT.AND P5, PT, R3, UR6, !P0 ;  /* 0x0000000603007c0c */ /* 0x004fc4000c7a1270 */
[----:B------:R-:W-:Y:S01]  /*b3e0*/  LOP3.LUT R3, R133, 0x1dc, RZ, 0xfc, !PT ;  /* 0x000001dc85037812 */ /* 0x000fe200078efcff */
[----:B------:R-:W2:Y:S01]  /*b3f0*/  LDCU UR6, c[0x0][0x39c] ;  /* 0x00007380ff0677ac */ /* 0x000ea20008000800 */
[----:B----4-:R-:W-:Y:S02]  /*b400*/  PRMT R12, R13, 0x7632, R12 ;  /* 0x000076320d0c7816 */ /* 0x010fe4000000000c */
[----:B------:R-:W-:Y:S02]  /*b410*/  LOP3.LUT R10, R133, 0x1e0, RZ, 0xfc, !PT ;  /* 0x000001e0850a7812 */ /* 0x000fe400078efcff */
[----:B0-----:R-:W-:Y:S01]  /*b420*/  LEA.HI.X.SX32 R7, R11, R2, 0x1, P6 ;  /* 0x000000020b077211 */ /* 0x001fe200030f0eff */
[----:B------:R-:W-:-:S04]  /*b430*/  IMAD R11, R40, 0x4, R11 ;  /* 0x00000004280b7824 */ /* 0x000fc800078e020b */
[----:B------:R0:W-:Y:S01]  /*b440*/  @P1 STG.E.U16 desc[UR24][R6.64], R13 ;  /* 0x0000000d06001986 */ /* 0x0001e2000c101518 */
[----:B---3--:R-:W-:Y:S01]  /*b450*/  ISETP.LT.AND P1, PT, R3, UR4, !P0 ;  /* 0x0000000403007c0c */ /* 0x008fe2000c721270 */
[----:B------:R-:W-:Y:S01]  /*b460*/  IMAD R3, R40, 0x4, R11 ;  /* 0x0000000428037824 */ /* 0x000fe200078e020b */
[CC--:B------:R-:W-:Y:S01]  /*b470*/  LEA R8, P6, R11.reuse, R41.reuse, 0x1 ;  /* 0x000000290b087211 */ /* 0x0c0fe200078c08ff */
[----:B------:R-:W3:Y:S03]  /*b480*/  LDCU UR4, c[0x0][0x39c] ;  /* 0x00007380ff0477ac */ /* 0x000ee60008000800 */
[----:B------:R-:W-:Y:S02]  /*b490*/  LEA.HI.X.SX32 R9, R11, R2, 0x1, P6 ;  /* 0x000000020b097211 */ /* 0x000fe400030f0eff */
[----:B------:R-:W-:-:S03]  /*b4a0*/  LEA R4, P6, R3, R41, 0x1 ;  /* 0x0000002903047211 */ /* 0x000fc600078c08ff */
[----:B------:R4:W-:Y:S01]  /*b4b0*/  @P2 STG.E.U16 desc[UR24][R8.64], R12 ;  /* 0x0000000c08002986 */ /* 0x0009e2000c101518 */
[----:B------:R-:W-:Y:S01]  /*b4c0*/  LEA.HI.X.SX32 R5, R3, R2, 0x1, P6 ;  /* 0x0000000203057211 */ /* 0x000fe200030f0eff */
[----:B------:R-:W-:Y:S01]  /*b4d0*/  IMAD R3, R40, 0x4, R3 ;  /* 0x0000000428037824 */ /* 0x000fe200078e0203 */
[----:B-1----:R-:W-:Y:S01]  /*b4e0*/  ISETP.LT.AND P2, PT, R10, UR5, !P0 ;  /* 0x000000050a007c0c */ /* 0x002fe2000c741270 */
[----:B------:R-:W1:Y:S01]  /*b4f0*/  LDCU UR5, c[0x0][0x39c] ;  /* 0x00007380ff0577ac */ /* 0x000e620008000800 */
[----:B------:R-:W-:Y:S01]  /*b500*/  LOP3.LUT R10, R133, 0x1e4, RZ, 0xfc, !PT ;  /* 0x000001e4850a7812 */ /* 0x000fe200078efcff */
[----:B------:R-:W-:Y:S01]  /*b510*/  IMAD R11, R40, 0x4, R3 ;  /* 0x00000004280b7824 */ /* 0x000fe200078e0203 */
[----:B------:R5:W-:Y:S01]  /*b520*/  @P3 STG.E.U16 desc[UR24][R4.64], R14 ;  /* 0x0000000e04003986 */ /* 0x000be2000c101518 */
[----:B0-----:R-:W-:-:S03]  /*b530*/  LEA R6, P3, R3, R41, 0x1 ;  /* 0x0000002903067211 */ /* 0x001fc600078608ff */
[-C--:B----4-:R-:W-:Y:S02]  /*b540*/  LEA R8, P6, R11, R41.reuse, 0x1 ;  /* 0x000000290b087211 */ /* 0x090fe400078c08ff */
[-C--:B------:R-:W-:Y:S02]  /*b550*/  LEA.HI.X.SX32 R7, R3, R2.reuse, 0x1, P3 ;  /* 0x0000000203077211 */ /* 0x080fe400018f0eff */
[----:B------:R-:W-:Y:S01]  /*b560*/  LEA.HI.X.SX32 R9, R11, R2, 0x1, P6 ;  /* 0x000000020b097211 */ /* 0x000fe200030f0eff */
[----:B------:R-:W-:Y:S01]  /*b570*/  IMAD R11, R40, 0x4, R11 ;  /* 0x00000004280b7824 */ /* 0x000fe200078e020b */
[----:B---3--:R-:W-:Y:S01]  /*b580*/  ISETP.LT.AND P3, PT, R10, UR4, !P0 ;  /* 0x000000040a007c0c */ /* 0x008fe2000c761270 */
[----:B------:R-:W0:Y:S01]  /*b590*/  LDCU UR4, c[0x0][0x39c] ;  /* 0x00007380ff0477ac */ /* 0x000e220008000800 */
[----:B-----5:R-:W-:Y:S01]  /*b5a0*/  PRMT R5, R14, 0x7632, R5 ;  /* 0x000076320e057816 */ /* 0x020fe20000000005 */
[----:B------:R-:W-:Y:S01]  /*b5b0*/  IMAD R3, R40, 0x4, R11 ;  /* 0x0000000428037824 */ /* 0x000fe200078e020b */
[----:B------:R-:W-:-:S03]  /*b5c0*/  LEA R4, P6, R11, R41, 0x1 ;  /* 0x000000290b047211 */ /* 0x000fc600078c08ff */
[----:B------:R3:W-:Y:S01]  /*b5d0*/  @P4 STG.E.U16 desc[UR24][R6.64], R5 ;  /* 0x0000000506004986 */ /* 0x0007e2000c101518 */
[----:B--2---:R-:W-:Y:S01]  /*b5e0*/  ISETP.LT.AND P4, PT, R0, UR6, !P0 ;  /* 0x0000000600007c0c */ /* 0x004fe2000c781270 */
[----:B------:R-:W2:Y:S01]  /*b5f0*/  LDCU UR6, c[0x0][0x39c] ;  /* 0x00007380ff0677ac */ /* 0x000ea20008000800 */
[C---:B------:R-:W-:Y:S01]  /*b600*/  LOP3.LUT R0, R133.reuse, 0x1ec, RZ, 0xfc, !PT ;  /* 0x000001ec85007812 */ /* 0x040fe200078efcff */
[----:B------:R4:W-:Y:S03]  /*b610*/  @P5 STG.E.U16 desc[UR24][R8.64], R15 ;  /* 0x0000000f08005986 */ /* 0x0009e6000c101518 */
[----:B-1----:R-:W-:Y:S01]  /*b620*/  ISETP.LT.AND P5, PT, R0, UR5, !P0 ;  /* 0x0000000500007c0c */ /* 0x002fe2000c7a1270 */
[----:B------:R-:W1:Y:S01]  /*b630*/  LDCU UR5, c[0x0][0x39c] ;  /* 0x00007380ff0577ac */ /* 0x000e620008000800 */
[----:B------:R-:W-:Y:S02]  /*b640*/  LOP3.LUT R0, R133, 0x1f0, RZ, 0xfc, !PT ;  /* 0x000001f085007812 */ /* 0x000fe400078efcff */
[----:B---3--:R-:W-:Y:S01]  /*b650*/  LEA.HI.X.SX32 R5, R11, R2, 0x1, P6 ;  /* 0x000000020b057211 */ /* 0x008fe200030f0eff */
[----:B------:R-:W-:Y:S01]  /*b660*/  IMAD R11, R40, 0x4, R3 ;  /* 0x00000004280b7824 */ /* 0x000fe200078e0203 */
[----:B------:R-:W-:-:S02]  /*b670*/  LEA R6, P6, R3, R41, 0x1 ;  /* 0x0000002903067211 */ /* 0x000fc400078c08ff */
[----:B----4-:R-:W-:Y:S02]  /*b680*/  PRMT R9, R15, 0x7632, R9 ;  /* 0x000076320f097816 */ /* 0x010fe40000000009 */
[----:B------:R-:W-:Y:S01]  /*b690*/  LEA.HI.X.SX32 R7, R3, R2, 0x1, P6 ;  /* 0x0000000203077211 */ /* 0x000fe200030f0eff */
[----:B------:R-:W-:Y:S02]  /*b6a0*/  IMAD R3, R40, 0x4, R11 ;  /* 0x0000000428037824 */ /* 0x000fe400078e020b */
[----:B------:R3:W-:Y:S01]  /*b6b0*/  @P1 STG.E.U16 desc[UR24][R4.64], R9 ;  /* 0x0000000904001986 */ /* 0x0007e2000c101518 */
[----:B0-----:R-:W-:Y:S01]  /*b6c0*/  ISETP.LT.AND P1, PT, R0, UR4, !P0 ;  /* 0x0000000400007c0c */ /* 0x001fe2000c721270 */
[----:B------:R-:W-:Y:S01]  /*b6d0*/  IMAD R13, R40, 0x4, R3 ;  /* 0x00000004280d7824 */ /* 0x000fe200078e0203 */
[----:B------:R-:W0:Y:S01]  /*b6e0*/  LDCU UR4, c[0x0][0x39c] ;  /* 0x00007380ff0477ac */ /* 0x000e220008000800 */
[----:B------:R4:W-:Y:S01]  /*b6f0*/  @P2 STG.E.U16 desc[UR24][R6.64], R20 ;  /* 0x0000001406002986 */ /* 0x0009e2000c101518 */
[----:B------:R-:W-:-:S02]  /*b700*/  LEA R8, P2, R11, R41, 0x1 ;  /* 0x000000290b087211 */ /* 0x000fc400078408ff */
[----:B------:R-:W-:Y:S02]  /*b710*/  LOP3.LUT R0, R133, 0x1f4, RZ, 0xfc, !PT ;  /* 0x000001f485007812 */ /* 0x000fe400078efcff */
[-C--:B---3--:R-:W-:Y:S01]  /*b720*/  LEA.HI.X.SX32 R9, R11, R2.reuse, 0x1, P2 ;  /* 0x000000020b097211 */ /* 0x088fe200010f0eff */
[----:B------:R-:W-:Y:S01]  /*b730*/  IMAD R11, R40, 0x4, R13 ;  /* 0x00000004280b7824 */ /* 0x000fe200078e020d */
[----:B------:R-:W-:Y:S02]  /*b740*/  PRMT R5, R20, 0x7632, R5 ;  /* 0x0000763214057816 */ /* 0x000fe40000000005 */
[-C--:B----4-:R-:W-:Y:S01]  /*b750*/  LEA R6, P6, R13, R41.reuse, 0x1 ;  /* 0x000000290d067211 */ /* 0x090fe200078c08ff */
[----:B------:R-:W-:Y:S01]  /*b760*/  IMAD R15, R40, 0x4, R11 ;  /* 0x00000004280f7824 */ /* 0x000fe200078e020b */
[----:B-1----:R-:W-:Y:S01]  /*b770*/  ISETP.LT.AND P2, PT, R0, UR5, !P0 ;  /* 0x0000000500007c0c */ /* 0x002fe2000c741270 */
[----:B------:R1:W-:Y:S01]  /*b780*/  @P3 STG.E.U16 desc[UR24][R8.64], R5 ;  /* 0x0000000508003986 */ /* 0x0003e2000c101518 */
[----:B------:R-:W-:Y:S01]  /*b790*/  LEA R4, P3, R3, R41, 0x1 ;  /* 0x0000002903047211 */ /* 0x000fe200078608ff */
[----:B------:R-:W-:Y:S01]  /*b7a0*/  IMAD R17, R40, 0x4, R15 ;  /* 0x0000000428117824 */ /* 0x000fe200078e020f */
[----:B------:R-:W-:-:S02]  /*b7b0*/  LEA.HI.X.SX32 R7, R13, R2, 0x1, P6 ;  /* 0x000000020d077211 */ /* 0x000fc400030f0eff */
[-C--:B------:R-:W-:Y:S01]  /*b7c0*/  LEA R12, P6, R15, R41.reuse, 0x1 ;  /* 0x000000290f0c7211 */ /* 0x080fe200078c08ff */
[----:B------:R-:W-:Y:S01]  /*b7d0*/  IMAD R40, R40, 0x4, R17 ;  /* 0x0000000428287824 */ /* 0x000fe200078e0211 */
[C---:B------:R-:W-:Y:S02]  /*b7e0*/  LOP3.LUT R0, R133.reuse, 0x1fc, RZ, 0xfc, !PT ;  /* 0x000001fc85007812 */ /* 0x040fe400078efcff */
[----:B------:R-:W-:Y:S02]  /*b7f0*/  LOP3.LUT R133, R133, 0x1f8, RZ, 0xfc, !PT ;  /* 0x000001f885857812 */ /* 0x000fe400078efcff */
[-C--:B------:R-:W-:Y:S02]  /*b800*/  LEA.HI.X.SX32 R13, R15, R2.reuse, 0x1, P6 ;  /* 0x000000020f0d7211 */ /* 0x080fe400030f0eff */
[----:B-1----:R-:W-:Y:S02]  /*b810*/  LEA.HI.X.SX32 R5, R3, R2, 0x1, P3 ;  /* 0x0000000203057211 */ /* 0x002fe400018f0eff */
[----:B------:R-:W-:-:S02]  /*b820*/  LEA R10, P3, R11, R41, 0x1 ;  /* 0x000000290b0a7211 */ /* 0x000fc400078608ff */
[----:B------:R-:W-:Y:S01]  /*b830*/  PRMT R3, R21, 0x7632, R3 ;  /* 0x0000763215037816 */ /* 0x000fe20000000003 */
[----:B------:R-:W-:Y:S01]  /*b840*/  @P4 STG.E.U16 desc[UR24][R4.64], R21 ;  /* 0x0000001504004986 */ /* 0x000fe2000c101518 */
[-C--:B------:R-:W-:Y:S02]  /*b850*/  LEA.HI.X.SX32 R11, R11, R2.reuse, 0x1, P3 ;  /* 0x000000020b0b7211 */ /* 0x080fe400018f0eff */
[CC--:B------:R-:W-:Y:S01]  /*b860*/  LEA R14, P3, R40.reuse, R41.reuse, 0x1 ;  /* 0x00000029280e7211 */ /* 0x0c0fe200078608ff */
[----:B------:R1:W-:Y:S01]  /*b870*/  @P5 STG.E.U16 desc[UR24][R6.64], R3 ;  /* 0x0000000306005986 */ /* 0x0003e2000c101518 */
[----:B------:R-:W-:Y:S02]  /*b880*/  LEA R8, P6, R17, R41, 0x1 ;  /* 0x0000002911087211 */ /* 0x000fe400078c08ff */
[----:B------:R-:W-:Y:S01]  /*b890*/  LEA.HI.X.SX32 R15, R40, R2, 0x1, P3 ;  /* 0x00000002280f7211 */ /* 0x000fe200018f0eff */
[----:B------:R3:W-:Y:S01]  /*b8a0*/  @P1 STG.E.U16 desc[UR24][R10.64], R22 ;  /* 0x000000160a001986 */ /* 0x0007e2000c101518 */
[----:B--2---:R-:W-:-:S02]  /*b8b0*/  ISETP.LT.AND P3, PT, R0, UR6, !P0 ;  /* 0x0000000600007c0c */ /* 0x004fc4000c761270 */
[----:B0-----:R-:W-:Y:S02]  /*b8c0*/  ISETP.LT.AND P0, PT, R133, UR4, !P0 ;  /* 0x0000000485007c0c */ /* 0x001fe4000c701270 */
[----:B------:R-:W-:Y:S02]  /*b8d0*/  PRMT R0, R22, 0x7632, R0 ;  /* 0x0000763216007816 */ /* 0x000fe40000000000 */
[----:B------:R-:W-:Y:S02]  /*b8e0*/  LEA.HI.X.SX32 R9, R17, R2, 0x1, P6 ;  /* 0x0000000211097211 */ /* 0x000fe400030f0eff */
[----:B-1----:R-:W-:Y:S01]  /*b8f0*/  PRMT R7, R23, 0x7632, R7 ;  /* 0x0000763217077816 */ /* 0x002fe20000000007 */
[----:B------:R3:W-:Y:S06]  /*b900*/  @P2 STG.E.U16 desc[UR24][R12.64], R0 ;  /* 0x000000000c002986 */ /* 0x0007ec000c101518 */
[----:B------:R3:W-:Y:S04]  /*b910*/  @P0 STG.E.U16 desc[UR24][R8.64], R23 ;  /* 0x0000001708000986 */ /* 0x0007e8000c101518 */
[----:B------:R3:W-:Y:S01]  /*b920*/  @P3 STG.E.U16 desc[UR24][R14.64], R7 ;  /* 0x000000070e003986 */ /* 0x0007e2000c101518 */
[----:B------:R-:W-:Y:S06]  /*b930*/  BAR.SYNC.DEFER_BLOCKING 0x0 ;  /* 0x0000000000007b1d */ /* 0x000fec0000010000 */
[----:B------:R-:W-:Y:S05]  /*b940*/  BRA.U UP0, `(.L_x_13) ;  /* 0x0000000100a07547 */ /* 0x000fea000b800000 */
[----:B------:R-:W0:Y:S01]  /*b950*/  S2UR UR5, SR_CgaCtaId ;  /* 0x00000000000579c3 */ /* 0x000e220000008800 */
[----:B------:R-:W-:Y:S01]  /*b960*/  NOP ;  /* 0x0000000000007918 */ /* 0x000fe20000000000 */
[----:B------:R-:W-:Y:S01]  /*b970*/  UMOV UR4, 0x50 ;  /* 0x0000005000047882 */ /* 0x000fe20000000000 */
[----:B---3--:R-:W-:Y:S02]  /*b980*/  IMAD.U32 R0, RZ, RZ, UR10 ;  /* 0x0000000aff007e24 */ /* 0x008fe4000f8e00ff */
[----:B------:R-:W-:Y:S02]  /*b990*/  IMAD.MOV.U32 R3, RZ, RZ, 0xff ;  /* 0x000000ffff037424 */ /* 0x000fe400078e00ff */
[----:B------:R-:W-:Y:S01]  /*b9a0*/  IMAD.MOV.U32 R7, RZ, RZ, 0x1 ;  /* 0x00000001ff077424 */ /* 0x000fe200078e00ff */
[----:B------:R-:W-:-:S04]  /*b9b0*/  LOP3.LUT R0, R0, 0xffff, RZ, 0xc0, !PT ;  /* 0x0000ffff00007812 */ /* 0x000fc800078ec0ff */
[----:B------:R-:W-:-:S05]  /*b9c0*/  SHF.R.U32.HI R0, RZ, 0x5, R0 ;  /* 0x00000005ff007819 */ /* 0x000fca0000011600 */
[----:B------:R-:W-:Y:S01]  /*b9d0*/  VIADD R2, R0, 0x10 ;  /* 0x0000001000027836 */ /* 0x000fe20000000000 */
[----:B------:R-:W-:Y:S01]  /*b9e0*/  SHF.L.U32 R0, R3, R0, RZ ;  /* 0x0000000003007219 */ /* 0x000fe200000006ff */
[----:B0-----:R-:W-:-:S03]  /*b9f0*/  ULEA UR6, UR5, UR4, 0x18 ;  /* 0x0000000405067291 */ /* 0x001fc6000f8ec0ff */
[----:B------:R-:W-:-:S04]  /*ba00*/  SHF.L.U32 R3, R7, R2, RZ ;  /* 0x0000000207037219 */ /* 0x000fc800000006ff */
[----:B------:R-:W-:Y:S02]  /*ba10*/  LOP3.LUT R0, R3, R0, RZ, 0xfc, !PT ;  /* 0x0000000003007212 */ /* 0x000fe400078efcff */
[----:B------:R-:W0:Y:S02]  /*ba20*/  LDS R5, [UR6] ;  /* 0x00000006ff057984 */ /* 0x000e240008000800 */
[C---:B------:R-:W-:Y:S02]  /*ba30*/  LOP3.LUT R2, R0.reuse, 0xffff, RZ, 0xc0, !PT ;  /* 0x0000ffff00027812 */ /* 0x040fe400078ec0ff */
[----:B0-----:R-:W-:-:S04]  /*ba40*/  LOP3.LUT R3, R0, 0xffff, R5, 0x80, !PT ;  /* 0x0000ffff00037812 */ /* 0x001fc800078e8005 */
[----:B------:R-:W-:-:S13]  /*ba50*/  ISETP.NE.AND P0, PT, R3, R2, PT ;  /* 0x000000020300720c */ /* 0x000fda0003f05270 */
[----:B------:R-:W-:Y:S05]  /*ba60*/  @P0 BRA `(.L_x_14) ;  /* 0x0000000000500947 */ /* 0x000fea0003800000 */
[----:B------:R-:W-:Y:S02]  /*ba70*/  SHF.R.U32.HI R5, RZ, 0x10, R5 ;  /* 0x00000010ff057819 */ /* 0x000fe40000011605 */
[----:B------:R-:W-:-:S04]  /*ba80*/  SHF.R.U32.HI R2, RZ, 0x10, R0 ;  /* 0x00000010ff027819 */ /* 0x000fc80000011600 */
[----:B------:R-:W-:-:S04]  /*ba90*/  LOP3.LUT R5, R5, R2, RZ, 0xc0, !PT ;  /* 0x0000000205057212 */ /* 0x000fc800078ec0ff */
[----:B------:R-:W-:-:S13]  /*baa0*/  ISETP.NE.AND P0, PT, R5, R2, PT ;  /* 0x000000020500720c */ /* 0x000fda0003f05270 */
[----:B------:R-:W-:Y:S05]  /*bab0*/  @P0 BRA `(.L_x_15) ;  /* 0x0000000000300947 */ /* 0x000fea0003800000 */
[----:B------:R-:W-:Y:S01]  /*bac0*/  R2UR UR4, R0 ;  /* 0x00000000000472ca */ /* 0x000fe200000e0000 */
[----:B------:R-:W-:Y:S01]  /*bad0*/  VOTEU.ANY UR5, UPT, PT ;  /* 0x0000000000057886 */ /* 0x000fe200038e0100 */
[----:B------:R-:W0:Y:S01]  /*bae0*/  S2R R0, SR_LANEID ;  /* 0x0000000000007919 */ /* 0x000e220000000000 */
[----:B------:R-:W-:-:S10]  /*baf0*/  UFLO.U32 UR5, UR5 ;  /* 0x00000005000572bd */ /* 0x000fd400080e0000 */
[----:B------:R-:W-:-:S06]  /*bb00*/  ULOP3.LUT UR4, URZ, UR4, URZ, 0x33, !UPT ;  /* 0x00000004ff047292 */ /* 0x000fcc000f8e33ff */
[----:B------:R-:W-:-:S04]  /*bb10*/  IMAD.U32 R2, RZ, RZ, UR4 ;  /* 0x00000004ff027e24 */ /* 0x000fc8000f8e00ff */
[----:B------:R-:W1:Y:S02]  /*bb20*/  REDUX UR7, R2 ;  /* 0x00000000020773c4 */ /* 0x000e640000000000 */
[----:B------:R2:W-:Y:S01]  /*bb30*/  UTCATOMSWS.AND URZ, UR4 ;  /* 0x0000000400ff79e3 */ /* 0x0005e20008000000 */
[----:B0-----:R-:W-:Y:S01]  /*bb40*/  ISETP.EQ.U32.AND P0, PT, R0, UR5, PT ;  /* 0x0000000500007c0c */ /* 0x001fe2000bf02070 */
[----:B-1----:R-:W-:-:S12]  /*bb50*/  IMAD.U32 R0, RZ, RZ, UR7 ;  /* 0x00000007ff007e24 */ /* 0x002fd8000f8e00ff */
[----:B------:R2:W-:Y:S01]  /*bb60*/  @P0 ATOMS.AND RZ, [UR6], R0 ;  /* 0x00000000ffff098c */ /* 0x0005e2000a800006 */
[----:B------:R-:W-:Y:S05]  /*bb70*/  BRA `(.L_x_13) ;  /* 0x0000000000147947 */ /* 0x000fea0003800000 */
.L_x_15:
[----:B------:R-:W-:-:S07]  /*bb80*/  MOV R2, 0xbba0 ;  /* 0x0000bba000027802 */ /* 0x000fce0000000f00 */
[----:B------:R-:W-:Y:S05]  /*bb90*/  CALL.REL.NOINC `($__internal_0_$__cuda_sm10x_tcgen05_guardrail_trap_col_being_dealloced_not_returned_by_alloc) ;  /* 0x00000000002c7944 */ /* 0x000fea0003c00000 */
[----:B------:R-:W-:Y:S05]  /*bba0*/  BRA `(.L_x_13) ;  /* 0x0000000000087947 */ /* 0x000fea0003800000 */
.L_x_14:
[----:B------:R-:W-:-:S07]  /*bbb0*/  MOV R2, 0xbbd0 ;  /* 0x0000bbd000027802 */ /* 0x000fce0000000f00 */
[----:B------:R-:W-:Y:S05]  /*bbc0*/  CALL.REL.NOINC `($__internal_2_$__cuda_sm10x_tcgen05_guardrail_trap_unallocated_columns_being_dealloced) ;  /* 0x0000000000387944 */ /* 0x000fea0003c00000 */
.L_x_13:
[----:B------:R-:W-:Y:S01]  /*bbd0*/  NOP ;  /* 0x0000000000007918 */ /* 0x000fe20000000000 */
[----:B--2---:R-:W-:Y:S05]  /*bbe0*/  EXIT ;  /* 0x000000000000794d */ /* 0x004fea0003800000 */
.L_x_8:
[----:B------:R-:W0:Y:S02]  /*bbf0*/  SYNCS.PHASECHK.TRANS64.TRYWAIT P2, [UR13], R156 ;  /* 0x0000009cff0075a7 */ /* 0x000e24000804110d */
[----:B0-----:R-:W-:Y:S05]  /*bc00*/  @!P2 BRA `(.L_x_8) ;  /* 0xfffffffc00f8a947 */ /* 0x001fea000383ffff */
[----:B------:R-:W-:Y:S05]  /*bc10*/  BRA `(.L_x_16) ;  /* 0xffffffa800687947 */ /* 0x000fea000383ffff */
.L_x_12:
[----:B------:R-:W1:Y:S02]  /*bc20*/  SYNCS.PHASECHK.TRANS64.TRYWAIT P0, [UR13], R4 ;  /* 0x00000004ff0075a7 */ /* 0x000e64000800110d */
[----:B-1----:R-:W-:Y:S05]  /*bc30*/  @!P0 BRA `(.L_x_12) ;  /* 0xfffffffc00f88947 */ /* 0x002fea000383ffff */
[----:B------:R-:W-:Y:S05]  /*bc40*/  BRA `(.L_x_11) ;  /* 0xffffffb800847947 */ /* 0x000fea000383ffff */
        .weak           $__internal_0_$__cuda_sm10x_tcgen05_guardrail_trap_col_being_dealloced_not_returned_by_alloc
        .type           $__internal_0_$__cuda_sm10x_tcgen05_guardrail_trap_col_being_dealloced_not_returned_by_alloc,@function
        .size           $__internal_0_$__cuda_sm10x_tcgen05_guardrail_trap_col_being_dealloced_not_returned_by_alloc,($__internal_1_$__cuda_sm10x_tcgen05_guardrail_trap_phase_invalid_during_alloc - $__internal_0_$__cuda_sm10x_tcgen05_guardrail_trap_col_being_dealloced_not_returned_by_alloc)
$__internal_0_$__cuda_sm10x_tcgen05_guardrail_trap_col_being_dealloced_not_returned_by_alloc:
[----:B------:R-:W-:Y:S05]  /*bc50*/  BPT.TRAP 0x1 ;  /* 0x000000040000795c */ /* 0x000fea0000300000 */
[----:B------:R-:W-:-:S04]  /*bc60*/  IMAD.MOV.U32 R3, RZ, RZ, 0x0 ;  /* 0x00000000ff037424 */ /* 0x000fc800078e00ff */
[----:B------:R-:W-:Y:S05]  /*bc70*/  RET.REL.NODEC R2 `(matmul_kernel) ;  /* 0xffffff4002e07950 */ /* 0x000fea0003c3ffff */
        .weak           $__internal_1_$__cuda_sm10x_tcgen05_guardrail_trap_phase_invalid_during_alloc
        .type           $__internal_1_$__cuda_sm10x_tcgen05_guardrail_trap_phase_invalid_during_alloc,@function
        .size           $__internal_1_$__cuda_sm10x_tcgen05_guardrail_trap_phase_invalid_during_alloc,($__internal_2_$__cuda_sm10x_tcgen05_guardrail_trap_unallocated_columns_being_dealloced - $__internal_1_$__cuda_sm10x_tcgen05_guardrail_trap_phase_invalid_during_alloc)
$__internal_1_$__cuda_sm10x_tcgen05_guardrail_trap_phase_invalid_during_alloc:
[----:B------:R-:W-:Y:S05]  /*bc80*/  BPT.TRAP 0x1 ;  /* 0x000000040000795c */ /* 0x000fea0000300000 */
[----:B------:R-:W-:-:S04]  /*bc90*/  IMAD.MOV.U32 R3, RZ, RZ, 0x0 ;  /* 0x00000000ff037424 */ /* 0x000fc800078e00ff */
[----:B------:R-:W-:Y:S05]  /*bca0*/  RET.REL.NODEC R2 `(matmul_kernel) ;  /* 0xffffff4002d47950 */ /* 0x000fea0003c3ffff */
        .weak           $__internal_2_$__cuda_sm10x_tcgen05_guardrail_trap_unallocated_columns_being_dealloced
        .type           $__internal_2_$__cuda_sm10x_tcgen05_guardrail_trap_unallocated_columns_being_dealloced,@function
        .size           $__internal_2_$__cuda_sm10x_tcgen05_guardrail_trap_unallocated_columns_being_dealloced,(.L_x_20 - $__internal_2_$__cuda_sm10x_tcgen05_guardrail_trap_unallocated_columns_being_dealloced)
$__internal_2_$__cuda_sm10x_tcgen05_guardrail_trap_unallocated_columns_being_dealloced:
[----:B------:R-:W-:Y:S05]  /*bcb0*/  BPT.TRAP 0x1 ;  /* 0x000000040000795c */ /* 0x000fea0000300000 */
[----:B------:R-:W-:-:S04]  /*bcc0*/  IMAD.MOV.U32 R3, RZ, RZ, 0x0 ;  /* 0x00000000ff037424 */ /* 0x000fc800078e00ff */
[----:B------:R-:W-:Y:S05]  /*bcd0*/  RET.REL.NODEC R2 `(matmul_kernel) ;  /* 0xffffff4002c87950 */ /* 0x000fea0003c3ffff */
.L_x_17:
[----:B------:R-:W-:-:S00]  /*bce0*/  BRA `(.L_x_17) ;  /* 0xfffffffc00fc7947 */ /* 0x000fc0000383ffff */
[----:B------:R-:W-:-:S00]  /*bcf0*/  NOP ;  /* 0x0000000000007918 */ /* 0x000fc00000000000 */
        /* <DEDUP_REMOVED lines=8> */
.L_x_20:


//--------------------- .nv.shared.matmul_kernel  --------------------------
	.section	.nv.shared.matmul_kernel,"aw",@nobits
	.sectionflags	@""
	.align	16
	.zero		1024


//--------------------- .nv.shared.reserved.0     --------------------------
	.section	.nv.shared.reserved.0,"aw",@nobits
	.align	8
	.weak		__nv_reservedSMEM_offset_0_alias
	.size		__nv_reservedSMEM_offset_0_alias, 0, 64
	.other		__nv_reservedSMEM_offset_0_alias,@"STO_CUDA_RESERVED_SHARED STV_DEFAULT"
__nv_reservedSMEM_offset_0_alias:
	.zero		0
.nv.shared.reserved.0:
	.zero		64
	.weak		__nv_reservedSMEM_allocation_phase
	.type		__nv_reservedSMEM_allocation_phase,@object
	.size		__nv_reservedSMEM_allocation_phase,(.L_0 - __nv_reservedSMEM_allocation_phase)
__nv_reservedSMEM_allocation_phase:
	.zero		1
.L_0:
	.zero		7
	.weak		__nv_reservedSMEM_devtool_atexit_pc
	.type		__nv_reservedSMEM_devtool_atexit_pc,@object
	.size		__nv_reservedSMEM_devtool_atexit_pc,(__nv_reservedSMEM_allocation_mask - __nv_reservedSMEM_devtool_atexit_pc)
__nv_reservedSMEM_devtool_atexit_pc:
	.zero		8
	.weak		__nv_reservedSMEM_allocation_mask
	.type		__nv_reservedSMEM_allocation_mask,@object
	.size		__nv_reservedSMEM_allocation_mask,(.L_2 - __nv_reservedSMEM_allocation_mask)
__nv_reservedSMEM_allocation_mask:
	.zero		4
.L_2:


//--------------------- .nv.constant0.matmul_kernel --------------------------
	.section	.nv.constant0.matmul_kernel,"a",@progbits
	.sectionflags	@""
	.align	4
.nv.constant0.matmul_kernel:
	.zero		976


//--------------------- SYMBOLS --------------------------

	.type		.nv.reservedSmem.offset0,@object
	.size		.nv.reservedSmem.offset0,0x4
	.type		.nv.reservedSmem.cap,@object
	.size		.nv.reservedSmem.cap,0x4
